	.target	sm_90a

	.elftype	@"ET_EXEC"


//--------------------- .note.nv.tkinfo           --------------------------
	.section	.note.nv.tkinfo,"",@"SHT_NOTE"
	.sectionflags	@"SHF_NOTE_NV_TKINFO"
	.tkinfo
        /*0018*/ 	.word	0x00000002
        /*0030*/ 	.string	""
        /*0030*/ 	.string	"ptxas"
        /*0030*/ 	.string	"Cuda compilation tools, release 13.0, V13.0.88"
        /*0030*/ 	.string	"Build cuda_13.0.r13.0/compiler.36424714_0"
        /*0030*/ 	.string	"-arch sm_90a -m 64 "



//--------------------- .note.nv.cuinfo           --------------------------
	.section	.note.nv.cuinfo,"",@"SHT_NOTE"
	.sectionflags	@"SHF_NOTE_NV_CUINFO"
        /*0018*/ 	.short	0x0002
        /*001a*/ 	.short	0x005a
        /*001c*/ 	.short	0x0082
	.zero		2


//--------------------- .nv.info                  --------------------------
	.section	.nv.info,"",@"SHT_CUDA_INFO"
	.align	4


	//----- nvinfo : EIATTR_REGCOUNT
	.align		4
        /*0000*/ 	.byte	0x04, 0x2f
        /*0002*/ 	.short	(.L_15 - .L_14)
	.align		4
.L_14:
        /*0004*/ 	.word	index@(_ZN7cutlass13device_kernelINS_4gemm6kernel13GemmUniversalIN4cute5tupleIJiiiiEEENS1_10collective13CollectiveMmaINS1_34MainloopSm90TmaGmmaWarpSpecializedILi3ENS5_IJNS4_1CILi1EEESB_SB_EEENS1_32KernelTmaWarpSpecializedPingpongEEENS5_IJNSA_ILi64EEENSA_ILi256EEENSA_ILi128EEEEEENS_6half_tENS5_IJlSB_lEEESJ_SK_NS4_8TiledMMAINS4_8MMA_AtomIJNS4_4SM904GMMA26MMA_64x256x16_F32F16F16_SSILNSO_5MajorE0ELSQ_0ELNSO_7ScaleInE1ELSR_1EEEEEENS4_6LayoutISC_NS5_IJNSA_ILi0EEESV_SV_EEEEENS5_IJNS4_10UnderscoreESY_SY_EEEEENS4_13SM90_TMA_LOADENS4_14ComposedLayoutINS4_7SwizzleILi3ELi4ELi3EEENS4_18smem_ptr_flag_bitsILi16EEENSU_INS5_IJNSA_ILi8EEESF_EEENS5_IJSF_SB_EEEEEEEvNS4_8identityES11_S1B_vS1C_EENS_8epilogue10collective6detail29Sm90TmaWarpSpecializedAdapterINS1F_15DefaultEpilogueISJ_SK_SK_NS1E_6thread17LinearCombinationISJ_Li1EffLNS1J_9ScaleType4KindE0ELNS_15FloatRoundStyleE2ESJ_EENS1_15EpilogueDefaultEEEEEvvEEEEvNT_6ParamsE)
        /*0008*/ 	.word	0x000000a8


	//----- nvinfo : EIATTR_FRAME_SIZE
	.align		4
.L_15:
        /*000c*/ 	.byte	0x04, 0x11
        /*000e*/ 	.short	(.L_17 - .L_16)
	.align		4
.L_16:
        /*0010*/ 	.word	index@(_ZN7cutlass13device_kernelINS_4gemm6kernel13GemmUniversalIN4cute5tupleIJiiiiEEENS1_10collective13CollectiveMmaINS1_34MainloopSm90TmaGmmaWarpSpecializedILi3ENS5_IJNS4_1CILi1EEESB_SB_EEENS1_32KernelTmaWarpSpecializedPingpongEEENS5_IJNSA_ILi64EEENSA_ILi256EEENSA_ILi128EEEEEENS_6half_tENS5_IJlSB_lEEESJ_SK_NS4_8TiledMMAINS4_8MMA_AtomIJNS4_4SM904GMMA26MMA_64x256x16_F32F16F16_SSILNSO_5MajorE0ELSQ_0ELNSO_7ScaleInE1ELSR_1EEEEEENS4_6LayoutISC_NS5_IJNSA_ILi0EEESV_SV_EEEEENS5_IJNS4_10UnderscoreESY_SY_EEEEENS4_13SM90_TMA_LOADENS4_14ComposedLayoutINS4_7SwizzleILi3ELi4ELi3EEENS4_18smem_ptr_flag_bitsILi16EEENSU_INS5_IJNSA_ILi8EEESF_EEENS5_IJSF_SB_EEEEEEEvNS4_8identityES11_S1B_vS1C_EENS_8epilogue10collective6detail29Sm90TmaWarpSpecializedAdapterINS1F_15DefaultEpilogueISJ_SK_SK_NS1E_6thread17LinearCombinationISJ_Li1EffLNS1J_9ScaleType4KindE0ELNS_15FloatRoundStyleE2ESJ_EENS1_15EpilogueDefaultEEEEEvvEEEEvNT_6ParamsE)
        /*0014*/ 	.word	0x00000008


	//----- nvinfo : EIATTR_MIN_STACK_SIZE
	.align		4
.L_17:
        /*0018*/ 	.byte	0x04, 0x12
        /*001a*/ 	.short	(.L_19 - .L_18)
	.align		4
.L_18:
        /*001c*/ 	.word	index@(_ZN7cutlass13device_kernelINS_4gemm6kernel13GemmUniversalIN4cute5tupleIJiiiiEEENS1_10collective13CollectiveMmaINS1_34MainloopSm90TmaGmmaWarpSpecializedILi3ENS5_IJNS4_1CILi1EEESB_SB_EEENS1_32KernelTmaWarpSpecializedPingpongEEENS5_IJNSA_ILi64EEENSA_ILi256EEENSA_ILi128EEEEEENS_6half_tENS5_IJlSB_lEEESJ_SK_NS4_8TiledMMAINS4_8MMA_AtomIJNS4_4SM904GMMA26MMA_64x256x16_F32F16F16_SSILNSO_5MajorE0ELSQ_0ELNSO_7ScaleInE1ELSR_1EEEEEENS4_6LayoutISC_NS5_IJNSA_ILi0EEESV_SV_EEEEENS5_IJNS4_10UnderscoreESY_SY_EEEEENS4_13SM90_TMA_LOADENS4_14ComposedLayoutINS4_7SwizzleILi3ELi4ELi3EEENS4_18smem_ptr_flag_bitsILi16EEENSU_INS5_IJNSA_ILi8EEESF_EEENS5_IJSF_SB_EEEEEEEvNS4_8identityES11_S1B_vS1C_EENS_8epilogue10collective6detail29Sm90TmaWarpSpecializedAdapterINS1F_15DefaultEpilogueISJ_SK_SK_NS1E_6thread17LinearCombinationISJ_Li1EffLNS1J_9ScaleType4KindE0ELNS_15FloatRoundStyleE2ESJ_EENS1_15EpilogueDefaultEEEEEvvEEEEvNT_6ParamsE)
        /*0020*/ 	.word	0x00000008
.L_19:


//--------------------- .nv.compat                --------------------------
	.section	.nv.compat,"",@"SHT_CUDA_COMPAT_INFO"
	.align	4
        /*0000*/ 	.byte	0x02, 0x09, 0x01, 0x00, 0x02, 0x02, 0x04, 0x00, 0x02, 0x05, 0x05, 0x00, 0x03, 0x07, 0x01, 0x01
        /*0010*/ 	.byte	0x02, 0x03, 0x01, 0x00, 0x02, 0x06, 0x01, 0x00, 0x04, 0x0b, 0x08, 0x00, 0x00, 0x00, 0x00, 0x00
        /*0020*/ 	.byte	0x00, 0x00, 0x00, 0x00


//--------------------- .nv.info._ZN7cutlass13device_kernelINS_4gemm6kernel13GemmUniversalIN4cute5tupleIJiiiiEEENS1_10collective13CollectiveMmaINS1_34MainloopSm90TmaGmmaWarpSpecializedILi3ENS5_IJNS4_1CILi1EEESB_SB_EEENS1_32KernelTmaWarpSpecializedPingpongEEENS5_IJNSA_ILi64EEENSA_ILi256EEENSA_ILi128EEEEEENS_6half_tENS5_IJlSB_lEEESJ_SK_NS4_8TiledMMAINS4_8MMA_AtomIJNS4_4SM904GMMA26MMA_64x256x16_F32F16F16_SSILNSO_5MajorE0ELSQ_0ELNSO_7ScaleInE1ELSR_1EEEEEENS4_6LayoutISC_NS5_IJNSA_ILi0EEESV_SV_EEEEENS5_IJNS4_10UnderscoreESY_SY_EEEEENS4_13SM90_TMA_LOADENS4_14ComposedLayoutINS4_7SwizzleILi3ELi4ELi3EEENS4_18smem_ptr_flag_bitsILi16EEENSU_INS5_IJNSA_ILi8EEESF_EEENS5_IJSF_SB_EEEEEEEvNS4_8identityES11_S1B_vS1C_EENS_8epilogue10collective6detail29Sm90TmaWarpSpecializedAdapterINS1F_15DefaultEpilogueISJ_SK_SK_NS1E_6thread17LinearCombinationISJ_Li1EffLNS1J_9ScaleType4KindE0ELNS_15FloatRoundStyleE2ESJ_EENS1_15EpilogueDefaultEEEEEvvEEEEvNT_6ParamsE --------------------------
	.section	.nv.info._ZN7cutlass13device_kernelINS_4gemm6kernel13GemmUniversalIN4cute5tupleIJiiiiEEENS1_10collective13CollectiveMmaINS1_34MainloopSm90TmaGmmaWarpSpecializedILi3ENS5_IJNS4_1CILi1EEESB_SB_EEENS1_32KernelTmaWarpSpecializedPingpongEEENS5_IJNSA_ILi64EEENSA_ILi256EEENSA_ILi128EEEEEENS_6half_tENS5_IJlSB_lEEESJ_SK_NS4_8TiledMMAINS4_8MMA_AtomIJNS4_4SM904GMMA26MMA_64x256x16_F32F16F16_SSILNSO_5MajorE0ELSQ_0ELNSO_7ScaleInE1ELSR_1EEEEEENS4_6LayoutISC_NS5_IJNSA_ILi0EEESV_SV_EEEEENS5_IJNS4_10UnderscoreESY_SY_EEEEENS4_13SM90_TMA_LOADENS4_14ComposedLayoutINS4_7SwizzleILi3ELi4ELi3EEENS4_18smem_ptr_flag_bitsILi16EEENSU_INS5_IJNSA_ILi8EEESF_EEENS5_IJSF_SB_EEEEEEEvNS4_8identityES11_S1B_vS1C_EENS_8epilogue10collective6detail29Sm90TmaWarpSpecializedAdapterINS1F_15DefaultEpilogueISJ_SK_SK_NS1E_6thread17LinearCombinationISJ_Li1EffLNS1J_9ScaleType4KindE0ELNS_15FloatRoundStyleE2ESJ_EENS1_15EpilogueDefaultEEEEEvvEEEEvNT_6ParamsE,"",@"SHT_CUDA_INFO"
	.sectionflags	@""
	.align	4


	//----- nvinfo : EIATTR_CUDA_API_VERSION
	.align		4
        /*0000*/ 	.byte	0x04, 0x37
        /*0002*/ 	.short	(.L_21 - .L_20)
.L_20:
        /*0004*/ 	.word	0x00000082


	//----- nvinfo : EIATTR_KPARAM_INFO
	.align		4
.L_21:
        /*0008*/ 	.byte	0x04, 0x17
        /*000a*/ 	.short	(.L_23 - .L_22)
.L_22:
        /*000c*/ 	.word	0x00000000
        /*0010*/ 	.short	0x0000
        /*0012*/ 	.short	0x0070
        /*0014*/ 	.byte	0x00, 0xf0, 0x01, 0x10


	//----- nvinfo : EIATTR_SPARSE_MMA_MASK
	.align		4
.L_23:
        /*0018*/ 	.byte	0x03, 0x50
        /*001a*/ 	.short	0x0000


	//----- nvinfo : EIATTR_MAXREG_COUNT
	.align		4
        /*001c*/ 	.byte	0x03, 0x1b
        /*001e*/ 	.short	0x00a8


	//----- nvinfo : EIATTR_NUM_BARRIERS
	.align		4
        /*0020*/ 	.byte	0x02, 0x4c
        /*0022*/ 	.byte	0x01
	.zero		1


	//----- nvinfo : EIATTR_EXTERNS
	.align		4
        /*0024*/ 	.byte	0x04, 0x0f
        /*0026*/ 	.short	(.L_25 - .L_24)


	//   ....[0]....
	.align		4
.L_24:
        /*0028*/ 	.word	index@(__assertfail)


	//----- nvinfo : EIATTR_ANNOTATIONS
	.align		4
.L_25:
        /*002c*/ 	.byte	0x04, 0x55
        /*002e*/ 	.short	(.L_27 - .L_26)


	//   ....[0]....
.L_26:
        /*0030*/ 	.word	0x00000001
        /*0034*/ 	.byte	0xb0, 0x0a, 0x00, 0x00, 0x01, 0x00, 0x00, 0x00, 0xa0, 0xa0, 0x00, 0x00, 0x01, 0x00, 0x00, 0x00
        /*0044*/ 	.byte	0x70, 0xad, 0x00, 0x00


	//----- nvinfo : EIATTR_MERCURY_ISA_VERSION
	.align		4
.L_27:
        /*0048*/ 	.byte	0x03, 0x5f
        /*004a*/ 	.short	0x0101


	//----- nvinfo : EIATTR_INT_WARP_WIDE_INSTR_OFFSETS
	.align		4
        /*004c*/ 	.byte	0x04, 0x31
        /*004e*/ 	.short	(.L_29 - .L_28)


	//   ....[0]....
.L_28:
        /*0050*/ 	.word	0x000003c0


	//   ....[1]....
        /*0054*/ 	.word	0x000003e0


	//   ....[2]....
        /*0058*/ 	.word	0x00000460


	//   ....[3]....
        /*005c*/ 	.word	0x00000470


	//   ....[4]....
        /*0060*/ 	.word	0x00000480


	//   ....[5]....
        /*0064*/ 	.word	0x000004a0


	//   ....[6]....
        /*0068*/ 	.word	0x00000530


	//   ....[7]....
        /*006c*/ 	.word	0x00000550


	//----- nvinfo : EIATTR_COOP_GROUP_MASK_REGIDS
	.align		4
.L_29:
        /*0070*/ 	.byte	0x04, 0x29
        /*0072*/ 	.short	(.L_31 - .L_30)


	//   ....[0]....
.L_30:
        /*0074*/ 	.word	0xffffffff


	//   ....[1]....
        /*0078*/ 	.word	0xffffffff


	//   ....[2]....
        /*007c*/ 	.word	0xffffffff


	//   ....[3]....
        /*0080*/ 	.word	0xffffffff


	//   ....[4]....
        /*0084*/ 	.word	0xffffffff


	//   ....[5]....
        /*0088*/ 	.word	0xffffffff


	//----- nvinfo : EIATTR_COOP_GROUP_INSTR_OFFSETS
	.align		4
.L_31:
        /*008c*/ 	.byte	0x04, 0x28
        /*008e*/ 	.short	(.L_33 - .L_32)


	//   ....[0]....
.L_32:
        /*0090*/ 	.word	0x00000070


	//   ....[1]....
        /*0094*/ 	.word	0x00000080


	//   ....[2]....
        /*0098*/ 	.word	0x00000140


	//   ....[3]....
        /*009c*/ 	.word	0x000002b0


	//   ....[4]....
        /*00a0*/ 	.word	0x000002f0


	//   ....[5]....
        /*00a4*/ 	.word	0x00000340


	//----- nvinfo : EIATTR_REG_RECONFIG
	.align		4
.L_33:
        /*00a8*/ 	.byte	0x01, 0x54
	.zero		2


	//----- nvinfo : EIATTR_SYSCALL_OFFSETS
	.align		4
        /*00ac*/ 	.byte	0x04, 0x46
        /*00ae*/ 	.short	(.L_35 - .L_34)


	//   ....[0]....
.L_34:
        /*00b0*/ 	.word	0x00001560


	//----- nvinfo : EIATTR_MBARRIER_INSTR_OFFSETS
	.align		4
.L_35:
        /*00b4*/ 	.byte	0x04, 0x39
        /*00b6*/ 	.short	(.L_37 - .L_36)


	//   ....[0]....
.L_36:
        /*00b8*/ 	.word	0x00000240
        /*00bc*/ 	.word	0x000000ff
        /*00c0*/ 	.word	0x00000000
        /*00c4*/ 	.short	0x0100
        /*00c6*/ 	.byte	0x08
	.zero		1


	//   ....[1]....
        /*00c8*/ 	.word	0x00000250
        /*00cc*/ 	.word	0x000000ff
        /*00d0*/ 	.word	0x00000018
        /*00d4*/ 	.short	0x0100
        /*00d6*/ 	.byte	0x08
	.zero		1


	//   ....[2]....
        /*00d8*/ 	.word	0x00000260
        /*00dc*/ 	.word	0x000000ff
        /*00e0*/ 	.word	0x00000008
        /*00e4*/ 	.short	0x0100
        /*00e6*/ 	.byte	0x08
	.zero		1


	//   ....[3]....
        /*00e8*/ 	.word	0x00000270
        /*00ec*/ 	.word	0x000000ff
        /*00f0*/ 	.word	0x00000020
        /*00f4*/ 	.short	0x0100
        /*00f6*/ 	.byte	0x08
	.zero		1


	//   ....[4]....
        /*00f8*/ 	.word	0x00000280
        /*00fc*/ 	.word	0x000000ff
        /*0100*/ 	.word	0x00000010
        /*0104*/ 	.short	0x0100
        /*0106*/ 	.byte	0x08
	.zero		1


	//   ....[5]....
        /*0108*/ 	.word	0x00000290
        /*010c*/ 	.word	0x000000ff
        /*0110*/ 	.word	0x00000028
        /*0114*/ 	.short	0x0100
        /*0116*/ 	.byte	0x08
	.zero		1


	//   ....[6]....
        /*0118*/ 	.word	0x00000590
        /*011c*/ 	.word	0x000000ff
        /*0120*/ 	.word	0x00000060
        /*0124*/ 	.short	0x0100
        /*0126*/ 	.byte	0x08
	.zero		1


	//   ....[7]....
        /*0128*/ 	.word	0x00000600
        /*012c*/ 	.word	0x000000ff
        /*0130*/ 	.word	0x00000068
        /*0134*/ 	.short	0x0100
        /*0136*/ 	.byte	0x08
	.zero		1


	//   ....[8]....
        /*0138*/ 	.word	0x00000620
        /*013c*/ 	.word	0x000000ff
        /*0140*/ 	.word	0x00000040
        /*0144*/ 	.short	0x0100
        /*0146*/ 	.byte	0x09
	.zero		1


	//   ....[9]....
        /*0148*/ 	.word	0x00000630
        /*014c*/ 	.word	0x000000ff
        /*0150*/ 	.word	0x00000048
        /*0154*/ 	.short	0x0100
        /*0156*/ 	.byte	0x09
	.zero		1


	//   ....[10]....
        /*0158*/ 	.word	0x00000640
        /*015c*/ 	.word	0x000000ff
        /*0160*/ 	.word	0x00000050
        /*0164*/ 	.short	0x0100
        /*0166*/ 	.byte	0x09
	.zero		1


	//   ....[11]....
        /*0168*/ 	.word	0x00000650
        /*016c*/ 	.word	0x000000ff
        /*0170*/ 	.word	0x00000058
        /*0174*/ 	.short	0x0100
        /*0176*/ 	.byte	0x09
	.zero		1


	//   ....[12]....
        /*0178*/ 	.word	0x00001440
        /*017c*/ 	.word	0x0000009d
        /*0180*/ 	.word	0x00000000
        /*0184*/ 	.short	0x010a
        /*0186*/ 	.byte	0x2a
	.zero		1


	//   ....[13]....
        /*0188*/ 	.word	0x000015e0
        /*018c*/ 	.word	0x00000003
        /*0190*/ 	.word	0x00000000
        /*0194*/ 	.short	0x010a
        /*0196*/ 	.byte	0x3f
	.zero		1


	//   ....[14]....
        /*0198*/ 	.word	0x00001640
        /*019c*/ 	.word	0x00000003
        /*01a0*/ 	.word	0x00000000
        /*01a4*/ 	.short	0x010a
        /*01a6*/ 	.byte	0x3f
	.zero		1


	//   ....[15]....
        /*01a8*/ 	.word	0x00001bd0
        /*01ac*/ 	.word	0x000000ff
        /*01b0*/ 	.word	0x00000000
        /*01b4*/ 	.short	0x010a
        /*01b6*/ 	.byte	0x08
	.zero		1


	//   ....[16]....
        /*01b8*/ 	.word	0x00001c10
        /*01bc*/ 	.word	0x000000ff
        /*01c0*/ 	.word	0x00000000
        /*01c4*/ 	.short	0x010a
        /*01c6*/ 	.byte	0x08
	.zero		1


	//   ....[17]....
        /*01c8*/ 	.word	0x000020a0
        /*01cc*/ 	.word	0x000000ff
        /*01d0*/ 	.word	0x00000000
        /*01d4*/ 	.short	0x0101
        /*01d6*/ 	.byte	0x08
	.zero		1


	//   ....[18]....
        /*01d8*/ 	.word	0x00002190
        /*01dc*/ 	.word	0x0000009e
        /*01e0*/ 	.word	0x00000000
        /*01e4*/ 	.short	0x0101
        /*01e6*/ 	.byte	0x2d
	.zero		1


	//   ....[19]....
        /*01e8*/ 	.word	0x00002260
        /*01ec*/ 	.word	0x000000ff
        /*01f0*/ 	.word	0x00000000
        /*01f4*/ 	.short	0x0101
        /*01f6*/ 	.byte	0x06
	.zero		1


	//   ....[20]....
        /*01f8*/ 	.word	0x00002310
        /*01fc*/ 	.word	0x0000009d
        /*0200*/ 	.word	0x00000010
        /*0204*/ 	.short	0x010a
        /*0206*/ 	.byte	0x2a
	.zero		1


	//   ....[21]....
        /*0208*/ 	.word	0x0000a0c0
        /*020c*/ 	.word	0x000000a0
        /*0210*/ 	.word	0x00000000
        /*0214*/ 	.short	0x0101
        /*0216*/ 	.byte	0x2d
	.zero		1


	//   ....[22]....
        /*0218*/ 	.word	0x0000aa20
        /*021c*/ 	.word	0x0000000a
        /*0220*/ 	.word	0x00000018
        /*0224*/ 	.short	0x010a
        /*0226*/ 	.byte	0x3f
	.zero		1


	//   ....[23]....
        /*0228*/ 	.word	0x0000ae80
        /*022c*/ 	.word	0x00000005
        /*0230*/ 	.word	0x00000068
        /*0234*/ 	.short	0x0101
        /*0236*/ 	.byte	0x3f
	.zero		1


	//   ....[24]....
        /*0238*/ 	.word	0x0000b600
        /*023c*/ 	.word	0x00000009
        /*0240*/ 	.word	0x00000000
        /*0244*/ 	.short	0x010a
        /*0246*/ 	.byte	0x3f
	.zero		1


	//   ....[25]....
        /*0248*/ 	.word	0x0000b680
        /*024c*/ 	.word	0x00000006
        /*0250*/ 	.word	0x00000000
        /*0254*/ 	.short	0x010a
        /*0256*/ 	.byte	0x3f
	.zero		1


	//   ....[26]....
        /*0258*/ 	.word	0x0000b710
        /*025c*/ 	.word	0x00000003
        /*0260*/ 	.word	0x00000000
        /*0264*/ 	.short	0x010a
        /*0266*/ 	.byte	0x3f
	.zero		1


	//   ....[27]....
        /*0268*/ 	.word	0x0000b770
        /*026c*/ 	.word	0x0000009f
        /*0270*/ 	.word	0x00000000
        /*0274*/ 	.short	0x010a
        /*0276*/ 	.byte	0x3f
	.zero		1


	//   ....[28]....
        /*0278*/ 	.word	0x0000b7c0
        /*027c*/ 	.word	0x00000003
        /*0280*/ 	.word	0x00000000
        /*0284*/ 	.short	0x010a
        /*0286*/ 	.byte	0x3f
	.zero		1


	//   ....[29]....
        /*0288*/ 	.word	0x0000b820
        /*028c*/ 	.word	0x00000004
        /*0290*/ 	.word	0x00000000
        /*0294*/ 	.short	0x010a
        /*0296*/ 	.byte	0x3f
	.zero		1


	//   ....[30]....
        /*0298*/ 	.word	0x0000b870
        /*029c*/ 	.word	0x0000009f
        /*02a0*/ 	.word	0x00000010
        /*02a4*/ 	.short	0x010a
        /*02a6*/ 	.byte	0x3f
	.zero		1


	//   ....[31]....
        /*02a8*/ 	.word	0x0000b940
        /*02ac*/ 	.word	0x0000000a
        /*02b0*/ 	.word	0x00000018
        /*02b4*/ 	.short	0x010a
        /*02b6*/ 	.byte	0x3f
	.zero		1


	//   ....[32]....
        /*02b8*/ 	.word	0x0000ba10
        /*02bc*/ 	.word	0x00000009
        /*02c0*/ 	.word	0x00000000
        /*02c4*/ 	.short	0x010a
        /*02c6*/ 	.byte	0x3f
	.zero		1


	//   ....[33]....
        /*02c8*/ 	.word	0x0000ba60
        /*02cc*/ 	.word	0x00000006
        /*02d0*/ 	.word	0x00000000
        /*02d4*/ 	.short	0x010a
        /*02d6*/ 	.byte	0x3f
	.zero		1


	//----- nvinfo : EIATTR_NUM_MBARRIERS
	.align		4
.L_37:
        /*02d8*/ 	.byte	0x03, 0x38
        /*02da*/ 	.short	0x000c


	//----- nvinfo : EIATTR_EXIT_INSTR_OFFSETS
	.align		4
        /*02dc*/ 	.byte	0x04, 0x1c
        /*02de*/ 	.short	(.L_39 - .L_38)


	//   ....[0]....
.L_38:
        /*02e0*/ 	.word	0x00001160


	//   ....[1]....
        /*02e4*/ 	.word	0x000011c0


	//   ....[2]....
        /*02e8*/ 	.word	0x0000a750


	//   ....[3]....
        /*02ec*/ 	.word	0x0000a780


	//   ....[4]....
        /*02f0*/ 	.word	0x0000b760


	//----- nvinfo : EIATTR_MAX_THREADS
	.align		4
.L_39:
        /*02f4*/ 	.byte	0x04, 0x05
        /*02f6*/ 	.short	(.L_41 - .L_40)
.L_40:
        /*02f8*/ 	.word	0x00000180
        /*02fc*/ 	.word	0x00000001
        /*0300*/ 	.word	0x00000001


	//----- nvinfo : EIATTR_CRS_STACK_SIZE
	.align		4
.L_41:
        /*0304*/ 	.byte	0x04, 0x1e
        /*0306*/ 	.short	(.L_43 - .L_42)
.L_42:
        /*0308*/ 	.word	0x00000000


	//----- nvinfo : EIATTR_CBANK_PARAM_SIZE
	.align		4
.L_43:
        /*030c*/ 	.byte	0x03, 0x19
        /*030e*/ 	.short	0x0470


	//----- nvinfo : EIATTR_PARAM_CBANK
	.align		4
        /*0310*/ 	.byte	0x04, 0x0a
        /*0312*/ 	.short	(.L_45 - .L_44)
	.align		4
.L_44:
        /*0314*/ 	.word	index@(.nv.constant0._ZN7cutlass13device_kernelINS_4gemm6kernel13GemmUniversalIN4cute5tupleIJiiiiEEENS1_10collective13CollectiveMmaINS1_34MainloopSm90TmaGmmaWarpSpecializedILi3ENS5_IJNS4_1CILi1EEESB_SB_EEENS1_32KernelTmaWarpSpecializedPingpongEEENS5_IJNSA_ILi64EEENSA_ILi256EEENSA_ILi128EEEEEENS_6half_tENS5_IJlSB_lEEESJ_SK_NS4_8TiledMMAINS4_8MMA_AtomIJNS4_4SM904GMMA26MMA_64x256x16_F32F16F16_SSILNSO_5MajorE0ELSQ_0ELNSO_7ScaleInE1ELSR_1EEEEEENS4_6LayoutISC_NS5_IJNSA_ILi0EEESV_SV_EEEEENS5_IJNS4_10UnderscoreESY_SY_EEEEENS4_13SM90_TMA_LOADENS4_14ComposedLayoutINS4_7SwizzleILi3ELi4ELi3EEENS4_18smem_ptr_flag_bitsILi16EEENSU_INS5_IJNSA_ILi8EEESF_EEENS5_IJSF_SB_EEEEEEEvNS4_8identityES11_S1B_vS1C_EENS_8epilogue10collective6detail29Sm90TmaWarpSpecializedAdapterINS1F_15DefaultEpilogueISJ_SK_SK_NS1E_6thread17LinearCombinationISJ_Li1EffLNS1J_9ScaleType4KindE0ELNS_15FloatRoundStyleE2ESJ_EENS1_15EpilogueDefaultEEEEEvvEEEEvNT_6ParamsE)
        /*0318*/ 	.short	0x0210
        /*031a*/ 	.short	0x0470


	//----- nvinfo : EIATTR_SW_WAR
	.align		4
.L_45:
        /*031c*/ 	.byte	0x04, 0x36
        /*031e*/ 	.short	(.L_47 - .L_46)
.L_46:
        /*0320*/ 	.word	0x00000008
.L_47:


//--------------------- .nv.callgraph             --------------------------
	.section	.nv.callgraph,"",@"SHT_CUDA_CALLGRAPH"
	.align	4
	.sectionentsize	8
	.align		4
        /*0000*/ 	.word	0x00000000
	.align		4
        /*0004*/ 	.word	0xffffffff
	.align		4
        /*0008*/ 	.word	index@(_ZN7cutlass13device_kernelINS_4gemm6kernel13GemmUniversalIN4cute5tupleIJiiiiEEENS1_10collective13CollectiveMmaINS1_34MainloopSm90TmaGmmaWarpSpecializedILi3ENS5_IJNS4_1CILi1EEESB_SB_EEENS1_32KernelTmaWarpSpecializedPingpongEEENS5_IJNSA_ILi64EEENSA_ILi256EEENSA_ILi128EEEEEENS_6half_tENS5_IJlSB_lEEESJ_SK_NS4_8TiledMMAINS4_8MMA_AtomIJNS4_4SM904GMMA26MMA_64x256x16_F32F16F16_SSILNSO_5MajorE0ELSQ_0ELNSO_7ScaleInE1ELSR_1EEEEEENS4_6LayoutISC_NS5_IJNSA_ILi0EEESV_SV_EEEEENS5_IJNS4_10UnderscoreESY_SY_EEEEENS4_13SM90_TMA_LOADENS4_14ComposedLayoutINS4_7SwizzleILi3ELi4ELi3EEENS4_18smem_ptr_flag_bitsILi16EEENSU_INS5_IJNSA_ILi8EEESF_EEENS5_IJSF_SB_EEEEEEEvNS4_8identityES11_S1B_vS1C_EENS_8epilogue10collective6detail29Sm90TmaWarpSpecializedAdapterINS1F_15DefaultEpilogueISJ_SK_SK_NS1E_6thread17LinearCombinationISJ_Li1EffLNS1J_9ScaleType4KindE0ELNS_15FloatRoundStyleE2ESJ_EENS1_15EpilogueDefaultEEEEEvvEEEEvNT_6ParamsE)
	.align		4
        /*000c*/ 	.word	index@(__assertfail)
	.align		4
        /*0010*/ 	.word	0x00000000
	.align		4
        /*0014*/ 	.word	0xfffffffe
	.align		4
        /*0018*/ 	.word	0x00000000
	.align		4
        /*001c*/ 	.word	0xfffffffd
	.align		4
        /*0020*/ 	.word	0x00000000
	.align		4
        /*0024*/ 	.word	0xfffffffc


//--------------------- .nv.constant4             --------------------------
	.section	.nv.constant4,"a",@progbits
	.align	8
	.align		8
.nv.constant4:
        /*0000*/ 	.dword	__assertfail
	.align		8
        /*0008*/ 	.dword	__unnamed_1
	.align		8
        /*0010*/ 	.dword	_ZN40_INTERNAL_a3714fd2_4_k_cu_32f29112_277434cuda3std3__45__cpo5beginE
	.align		8
        /*0018*/ 	.dword	_ZN40_INTERNAL_a3714fd2_4_k_cu_32f29112_277434cuda3std3__45__cpo3endE
	.align		8
        /*0020*/ 	.dword	_ZN40_INTERNAL_a3714fd2_4_k_cu_32f29112_277434cuda3std3__45__cpo6cbeginE
	.align		8
        /*0028*/ 	.dword	_ZN40_INTERNAL_a3714fd2_4_k_cu_32f29112_277434cuda3std3__45__cpo4cendE
	.align		8
        /*0030*/ 	.dword	_ZN40_INTERNAL_a3714fd2_4_k_cu_32f29112_277434cuda3std3__442_GLOBAL__N__a3714fd2_4_k_cu_32f29112_277436ignoreE
	.align		8
        /*0038*/ 	.dword	_ZN40_INTERNAL_a3714fd2_4_k_cu_32f29112_277434cuda3std3__419piecewise_constructE
	.align		8
        /*0040*/ 	.dword	_ZN40_INTERNAL_a3714fd2_4_k_cu_32f29112_277434cuda3std3__48in_placeE
	.align		8
        /*0048*/ 	.dword	_ZN40_INTERNAL_a3714fd2_4_k_cu_32f29112_277434cuda3std6ranges3__45__cpo4swapE
	.align		8
        /*0050*/ 	.dword	_ZN40_INTERNAL_a3714fd2_4_k_cu_32f29112_277434cuda3std6ranges3__45__cpo9iter_moveE
	.align		8
        /*0058*/ 	.dword	_ZN40_INTERNAL_a3714fd2_4_k_cu_32f29112_277434cute7productE
	.align		8
        /*0060*/ 	.dword	_ZN40_INTERNAL_a3714fd2_4_k_cu_32f29112_277434cute1_E
	.align		8
        /*0068*/ 	.dword	$str$22
	.align		8
        /*0070*/ 	.dword	$str$23


//--------------------- .text._ZN7cutlass13device_kernelINS_4gemm6kernel13GemmUniversalIN4cute5tupleIJiiiiEEENS1_10collective13CollectiveMmaINS1_34MainloopSm90TmaGmmaWarpSpecializedILi3ENS5_IJNS4_1CILi1EEESB_SB_EEENS1_32KernelTmaWarpSpecializedPingpongEEENS5_IJNSA_ILi64EEENSA_ILi256EEENSA_ILi128EEEEEENS_6half_tENS5_IJlSB_lEEESJ_SK_NS4_8TiledMMAINS4_8MMA_AtomIJNS4_4SM904GMMA26MMA_64x256x16_F32F16F16_SSILNSO_5MajorE0ELSQ_0ELNSO_7ScaleInE1ELSR_1EEEEEENS4_6LayoutISC_NS5_IJNSA_ILi0EEESV_SV_EEEEENS5_IJNS4_10UnderscoreESY_SY_EEEEENS4_13SM90_TMA_LOADENS4_14ComposedLayoutINS4_7SwizzleILi3ELi4ELi3EEENS4_18smem_ptr_flag_bitsILi16EEENSU_INS5_IJNSA_ILi8EEESF_EEENS5_IJSF_SB_EEEEEEEvNS4_8identityES11_S1B_vS1C_EENS_8epilogue10collective6detail29Sm90TmaWarpSpecializedAdapterINS1F_15DefaultEpilogueISJ_SK_SK_NS1E_6thread17LinearCombinationISJ_Li1EffLNS1J_9ScaleType4KindE0ELNS_15FloatRoundStyleE2ESJ_EENS1_15EpilogueDefaultEEEEEvvEEEEvNT_6ParamsE --------------------------
	.section	.text._ZN7cutlass13device_kernelINS_4gemm6kernel13GemmUniversalIN4cute5tupleIJiiiiEEENS1_10collective13CollectiveMmaINS1_34MainloopSm90TmaGmmaWarpSpecializedILi3ENS5_IJNS4_1CILi1EEESB_SB_EEENS1_32KernelTmaWarpSpecializedPingpongEEENS5_IJNSA_ILi64EEENSA_ILi256EEENSA_ILi128EEEEEENS_6half_tENS5_IJlSB_lEEESJ_SK_NS4_8TiledMMAINS4_8MMA_AtomIJNS4_4SM904GMMA26MMA_64x256x16_F32F16F16_SSILNSO_5MajorE0ELSQ_0ELNSO_7ScaleInE1ELSR_1EEEEEENS4_6LayoutISC_NS5_IJNSA_ILi0EEESV_SV_EEEEENS5_IJNS4_10UnderscoreESY_SY_EEEEENS4_13SM90_TMA_LOADENS4_14ComposedLayoutINS4_7SwizzleILi3ELi4ELi3EEENS4_18smem_ptr_flag_bitsILi16EEENSU_INS5_IJNSA_ILi8EEESF_EEENS5_IJSF_SB_EEEEEEEvNS4_8identityES11_S1B_vS1C_EENS_8epilogue10collective6detail29Sm90TmaWarpSpecializedAdapterINS1F_15DefaultEpilogueISJ_SK_SK_NS1E_6thread17LinearCombinationISJ_Li1EffLNS1J_9ScaleType4KindE0ELNS_15FloatRoundStyleE2ESJ_EENS1_15EpilogueDefaultEEEEEvvEEEEvNT_6ParamsE,"ax",@progbits
	.align	128
.text._ZN7cutlass13device_kernelINS_4gemm6kernel13GemmUniversalIN4cute5tupleIJiiiiEEENS1_10collective13CollectiveMmaINS1_34MainloopSm90TmaGmmaWarpSpecializedILi3ENS5_IJNS4_1CILi1EEESB_SB_EEENS1_32KernelTmaWarpSpecializedPingpongEEENS5_IJNSA_ILi64EEENSA_ILi256EEENSA_ILi128EEEEEENS_6half_tENS5_IJlSB_lEEESJ_SK_NS4_8TiledMMAINS4_8MMA_AtomIJNS4_4SM904GMMA26MMA_64x256x16_F32F16F16_SSILNSO_5MajorE0ELSQ_0ELNSO_7ScaleInE1ELSR_1EEEEEENS4_6LayoutISC_NS5_IJNSA_ILi0EEESV_SV_EEEEENS5_IJNS4_10UnderscoreESY_SY_EEEEENS4_13SM90_TMA_LOADENS4_14ComposedLayoutINS4_7SwizzleILi3ELi4ELi3EEENS4_18smem_ptr_flag_bitsILi16EEENSU_INS5_IJNSA_ILi8EEESF_EEENS5_IJSF_SB_EEEEEEEvNS4_8identityES11_S1B_vS1C_EENS_8epilogue10collective6detail29Sm90TmaWarpSpecializedAdapterINS1F_15DefaultEpilogueISJ_SK_SK_NS1E_6thread17LinearCombinationISJ_Li1EffLNS1J_9ScaleType4KindE0ELNS_15FloatRoundStyleE2ESJ_EENS1_15EpilogueDefaultEEEEEvvEEEEvNT_6ParamsE:
        .type           _ZN7cutlass13device_kernelINS_4gemm6kernel13GemmUniversalIN4cute5tupleIJiiiiEEENS1_10collective13CollectiveMmaINS1_34MainloopSm90TmaGmmaWarpSpecializedILi3ENS5_IJNS4_1CILi1EEESB_SB_EEENS1_32KernelTmaWarpSpecializedPingpongEEENS5_IJNSA_ILi64EEENSA_ILi256EEENSA_ILi128EEEEEENS_6half_tENS5_IJlSB_lEEESJ_SK_NS4_8TiledMMAINS4_8MMA_AtomIJNS4_4SM904GMMA26MMA_64x256x16_F32F16F16_SSILNSO_5MajorE0ELSQ_0ELNSO_7ScaleInE1ELSR_1EEEEEENS4_6LayoutISC_NS5_IJNSA_ILi0EEESV_SV_EEEEENS5_IJNS4_10UnderscoreESY_SY_EEEEENS4_13SM90_TMA_LOADENS4_14ComposedLayoutINS4_7SwizzleILi3ELi4ELi3EEENS4_18smem_ptr_flag_bitsILi16EEENSU_INS5_IJNSA_ILi8EEESF_EEENS5_IJSF_SB_EEEEEEEvNS4_8identityES11_S1B_vS1C_EENS_8epilogue10collective6detail29Sm90TmaWarpSpecializedAdapterINS1F_15DefaultEpilogueISJ_SK_SK_NS1E_6thread17LinearCombinationISJ_Li1EffLNS1J_9ScaleType4KindE0ELNS_15FloatRoundStyleE2ESJ_EENS1_15EpilogueDefaultEEEEEvvEEEEvNT_6ParamsE,@function
        .size           _ZN7cutlass13device_kernelINS_4gemm6kernel13GemmUniversalIN4cute5tupleIJiiiiEEENS1_10collective13CollectiveMmaINS1_34MainloopSm90TmaGmmaWarpSpecializedILi3ENS5_IJNS4_1CILi1EEESB_SB_EEENS1_32KernelTmaWarpSpecializedPingpongEEENS5_IJNSA_ILi64EEENSA_ILi256EEENSA_ILi128EEEEEENS_6half_tENS5_IJlSB_lEEESJ_SK_NS4_8TiledMMAINS4_8MMA_AtomIJNS4_4SM904GMMA26MMA_64x256x16_F32F16F16_SSILNSO_5MajorE0ELSQ_0ELNSO_7ScaleInE1ELSR_1EEEEEENS4_6LayoutISC_NS5_IJNSA_ILi0EEESV_SV_EEEEENS5_IJNS4_10UnderscoreESY_SY_EEEEENS4_13SM90_TMA_LOADENS4_14ComposedLayoutINS4_7SwizzleILi3ELi4ELi3EEENS4_18smem_ptr_flag_bitsILi16EEENSU_INS5_IJNSA_ILi8EEESF_EEENS5_IJSF_SB_EEEEEEEvNS4_8identityES11_S1B_vS1C_EENS_8epilogue10collective6detail29Sm90TmaWarpSpecializedAdapterINS1F_15DefaultEpilogueISJ_SK_SK_NS1E_6thread17LinearCombinationISJ_Li1EffLNS1J_9ScaleType4KindE0ELNS_15FloatRoundStyleE2ESJ_EENS1_15EpilogueDefaultEEEEEvvEEEEvNT_6ParamsE,(.L_x_323 - _ZN7cutlass13device_kernelINS_4gemm6kernel13GemmUniversalIN4cute5tupleIJiiiiEEENS1_10collective13CollectiveMmaINS1_34MainloopSm90TmaGmmaWarpSpecializedILi3ENS5_IJNS4_1CILi1EEESB_SB_EEENS1_32KernelTmaWarpSpecializedPingpongEEENS5_IJNSA_ILi64EEENSA_ILi256EEENSA_ILi128EEEEEENS_6half_tENS5_IJlSB_lEEESJ_SK_NS4_8TiledMMAINS4_8MMA_AtomIJNS4_4SM904GMMA26MMA_64x256x16_F32F16F16_SSILNSO_5MajorE0ELSQ_0ELNSO_7ScaleInE1ELSR_1EEEEEENS4_6LayoutISC_NS5_IJNSA_ILi0EEESV_SV_EEEEENS5_IJNS4_10UnderscoreESY_SY_EEEEENS4_13SM90_TMA_LOADENS4_14ComposedLayoutINS4_7SwizzleILi3ELi4ELi3EEENS4_18smem_ptr_flag_bitsILi16EEENSU_INS5_IJNSA_ILi8EEESF_EEENS5_IJSF_SB_EEEEEEEvNS4_8identityES11_S1B_vS1C_EENS_8epilogue10collective6detail29Sm90TmaWarpSpecializedAdapterINS1F_15DefaultEpilogueISJ_SK_SK_NS1E_6thread17LinearCombinationISJ_Li1EffLNS1J_9ScaleType4KindE0ELNS_15FloatRoundStyleE2ESJ_EENS1_15EpilogueDefaultEEEEEvvEEEEvNT_6ParamsE)
        .other          _ZN7cutlass13device_kernelINS_4gemm6kernel13GemmUniversalIN4cute5tupleIJiiiiEEENS1_10collective13CollectiveMmaINS1_34MainloopSm90TmaGmmaWarpSpecializedILi3ENS5_IJNS4_1CILi1EEESB_SB_EEENS1_32KernelTmaWarpSpecializedPingpongEEENS5_IJNSA_ILi64EEENSA_ILi256EEENSA_ILi128EEEEEENS_6half_tENS5_IJlSB_lEEESJ_SK_NS4_8TiledMMAINS4_8MMA_AtomIJNS4_4SM904GMMA26MMA_64x256x16_F32F16F16_SSILNSO_5MajorE0ELSQ_0ELNSO_7ScaleInE1ELSR_1EEEEEENS4_6LayoutISC_NS5_IJNSA_ILi0EEESV_SV_EEEEENS5_IJNS4_10UnderscoreESY_SY_EEEEENS4_13SM90_TMA_LOADENS4_14ComposedLayoutINS4_7SwizzleILi3ELi4ELi3EEENS4_18smem_ptr_flag_bitsILi16EEENSU_INS5_IJNSA_ILi8EEESF_EEENS5_IJSF_SB_EEEEEEEvNS4_8identityES11_S1B_vS1C_EENS_8epilogue10collective6detail29Sm90TmaWarpSpecializedAdapterINS1F_15DefaultEpilogueISJ_SK_SK_NS1E_6thread17LinearCombinationISJ_Li1EffLNS1J_9ScaleType4KindE0ELNS_15FloatRoundStyleE2ESJ_EENS1_15EpilogueDefaultEEEEEvvEEEEvNT_6ParamsE,@"STO_CUDA_ENTRY STV_DEFAULT"
_ZN7cutlass13device_kernelINS_4gemm6kernel13GemmUniversalIN4cute5tupleIJiiiiEEENS1_10collective13CollectiveMmaINS1_34MainloopSm90TmaGmmaWarpSpecializedILi3ENS5_IJNS4_1CILi1EEESB_SB_EEENS1_32KernelTmaWarpSpecializedPingpongEEENS5_IJNSA_ILi64EEENSA_ILi256EEENSA_ILi128EEEEEENS_6half_tENS5_IJlSB_lEEESJ_SK_NS4_8TiledMMAINS4_8MMA_AtomIJNS4_4SM904GMMA26MMA_64x256x16_F32F16F16_SSILNSO_5MajorE0ELSQ_0ELNSO_7ScaleInE1ELSR_1EEEEEENS4_6LayoutISC_NS5_IJNSA_ILi0EEESV_SV_EEEEENS5_IJNS4_10UnderscoreESY_SY_EEEEENS4_13SM90_TMA_LOADENS4_14ComposedLayoutINS4_7SwizzleILi3ELi4ELi3EEENS4_18smem_ptr_flag_bitsILi16EEENSU_INS5_IJNSA_ILi8EEESF_EEENS5_IJSF_SB_EEEEEEEvNS4_8identityES11_S1B_vS1C_EENS_8epilogue10collective6detail29Sm90TmaWarpSpecializedAdapterINS1F_15DefaultEpilogueISJ_SK_SK_NS1E_6thread17LinearCombinationISJ_Li1EffLNS1J_9ScaleType4KindE0ELNS_15FloatRoundStyleE2ESJ_EENS1_15EpilogueDefaultEEEEEvvEEEEvNT_6ParamsE:
[----:B------:R-:W0:Y:S02]  /*0000*/  LDC R1, c[0x0][0x28] ;  /* 0x00000a00ff017b82 */ /* 0x000e240000000800 */
[----:B0-----:R-:W-:Y:S01]  /*0010*/  VIADD R1, R1, 0xfffffff8 ;  /* 0xfffffff801017836 */ /* 0x001fe20000000000 */
[----:B------:R-:W0:Y:S01]  /*0020*/  S2R R4, SR_TID.X ;  /* 0x0000000000047919 */ /* 0x000e220000002100 */
[----:B------:R-:W-:Y:S01]  /*0030*/  ELECT P0, URZ, PT ;  /* 0x00000000003f782f */ /* 0x000fe20003800000 */
[----:B------:R-:W-:Y:S01]  /*0040*/  BSSY B0, `(.L_x_0) ;  /* 0x000000f000007945 */ /* 0x000fe20003800000 */
[--C-:B0-----:R-:W-:Y:S02]  /*0050*/  SHF.R.U32.HI R0, RZ, 0x5, R4.reuse ;  /* 0x00000005ff007819 */ /* 0x101fe40000011604 */
[----:B------:R-:W-:-:S03]  /*0060*/  SHF.R.U32.HI R5, RZ, 0x7, R4 ;  /* 0x00000007ff057819 */ /* 0x000fc60000011604 */
[----:B------:R-:W0:Y:S04]  /*0070*/  SHFL.IDX PT, R2, R0, RZ, 0x1f ;  /* 0x00001fff00027589 */ /* 0x000e2800000e0000 */
[----:B------:R1:W2:Y:S01]  /*0080*/  SHFL.IDX PT, R8, R5, RZ, 0x1f ;  /* 0x00001fff05087589 */ /* 0x0002a200000e0000 */
[----:B0-----:R-:W-:-:S13]  /*0090*/  ISETP.NE.OR P0, PT, R2, RZ, !P0 ;  /* 0x000000ff0200720c */ /* 0x001fda0004705670 */
[----:B-12---:R-:W-:Y:S05]  /*00a0*/  @P0 BRA `(.L_x_1) ;  /* 0x0000000000200947 */ /* 0x006fea0003800000 */
[----:B------:R-:W-:Y:S02]  /*00b0*/  ULDC.64 UR4, c[0x0][0x198] ;  /* 0x0000660000047ab9 */ /* 0x000fe40000000a00 */
[----:B------:R-:W-:Y:S02]  /*00c0*/  UIADD3 UR6, UP0, UR4, 0xf0, URZ ;  /* 0x000000f004067890 */ /* 0x000fe4000ff1e03f */
[----:B------:R-:W-:Y:S02]  /*00d0*/  UIADD3 UR4, UP1, UR4, 0x1f0, URZ ;  /* 0x000001f004047890 */ /* 0x000fe4000ff3e03f */
[----:B------:R-:W-:Y:S02]  /*00e0*/  UIADD3.X UR7, URZ, UR5, URZ, UP0, !UPT ;  /* 0x000000053f077290 */ /* 0x000fe400087fe43f */
[----:B------:R-:W-:-:S07]  /*00f0*/  UIADD3.X UR5, URZ, UR5, URZ, UP1, !UPT ;  /* 0x000000053f057290 */ /* 0x000fce0008ffe43f */
[----:B------:R0:W-:Y:S02]  /*0100*/  UTMACCTL.PF [UR6] ;  /* 0x00000000060079b9 */ /* 0x0001e40008040000 */
[----:B------:R0:W-:Y:S02]  /*0110*/  UTMACCTL.PF [UR4] ;  /* 0x00000000040079b9 */ /* 0x0001e40008040000 */
[----:B0-----:R-:W-:Y:S01]  /*0120*/  NOP ;  /* 0x0000000000007918 */ /* 0x001fe20000000000 */
.L_x_1:
[----:B------:R-:W-:Y:S05]  /*0130*/  BSYNC B0 ;  /* 0x0000000000007941 */ /* 0x000fea0003800000 */
.L_x_0:
[----:B------:R-:W0:Y:S02]  /*0140*/  SHFL.IDX PT, R3, R0, RZ, 0x1f ;  /* 0x00001fff00037589 */ /* 0x000e2400000e0000 */
[----:B0-----:R-:W-:-:S13]  /*0150*/  ISETP.NE.AND P0, PT, R3, RZ, PT ;  /* 0x000000ff0300720c */ /* 0x001fda0003f05270 */
[----:B------:R-:W-:Y:S05]  /*0160*/  @P0 BRA `(.L_x_2) ;  /* 0x0000000000500947 */ /* 0x000fea0003800000 */
[----:B------:R-:W0:Y:S01]  /*0170*/  S2UR UR8, SR_CgaCtaId ;  /* 0x00000000000879c3 */ /* 0x000e220000008800 */
[----:B------:R-:W-:Y:S01]  /*0180*/  UMOV UR4, 0x400 ;  /* 0x0000040000047882 */ /* 0x000fe20000000000 */
[----:B------:R-:W-:Y:S01]  /*0190*/  UMOV UR5, 0x1 ;  /* 0x0000000100057882 */ /* 0x000fe20000000000 */
[----:B------:R-:W-:Y:S01]  /*01a0*/  UMOV UR6, 0x80 ;  /* 0x0000008000067882 */ /* 0x000fe20000000000 */
[----:B------:R-:W-:Y:S01]  /*01b0*/  ELECT P0, URZ, PT ;  /* 0x00000000003f782f */ /* 0x000fe20003800000 */
[----:B------:R-:W-:-:S04]  /*01c0*/  UIADD3 UR6, -UR6, 0x100000, URZ ;  /* 0x0010000006067890 */ /* 0x000fc8000fffe13f */
[----:B------:R-:W-:Y:S02]  /*01d0*/  USHF.L.U32 UR7, UR6, 0xb, URZ ;  /* 0x0000000b06077899 */ /* 0x000fe4000800063f */
[----:B------:R-:W-:Y:S02]  /*01e0*/  USHF.L.U32 UR6, UR6, 0x1, URZ ;  /* 0x0000000106067899 */ /* 0x000fe4000800063f */
[----:B0-----:R-:W-:Y:S02]  /*01f0*/  ULEA UR8, UR8, UR4, 0x18 ;  /* 0x0000000408087291 */ /* 0x001fe4000f8ec03f */
[----:B------:R-:W-:-:S04]  /*0200*/  UIADD3 UR4, -UR5, 0x100000, URZ ;  /* 0x0010000005047890 */ /* 0x000fc8000fffe13f */
[----:B------:R-:W-:Y:S02]  /*0210*/  USHF.L.U32 UR5, UR4, 0xb, URZ ;  /* 0x0000000b04057899 */ /* 0x000fe4000800063f */
[----:B------:R-:W-:Y:S01]  /*0220*/  USHF.L.U32 UR4, UR4, 0x1, URZ ;  /* 0x0000000104047899 */ /* 0x000fe2000800063f */
[----:B------:R-:W0:Y:S11]  /*0230*/  FENCE.VIEW.ASYNC.S ;  /* 0x00000000000073c6 */ /* 0x000e360000000000 */
[----:B0-----:R0:W1:Y:S01]  /*0240*/  SYNCS.EXCH.64 URZ, [UR8], UR4 ;  /* 0x00000004083f75b2 */ /* 0x0010620008000100 */
[----:B------:R0:W2:Y:S01]  /*0250*/  SYNCS.EXCH.64 URZ, [UR8+0x18], UR6 ;  /* 0x00001806083f75b2 */ /* 0x0000a20008000100 */
[----:B------:R0:W3:Y:S01]  /*0260*/  SYNCS.EXCH.64 URZ, [UR8+0x8], UR4 ;  /* 0x00000804083f75b2 */ /* 0x0000e20008000100 */
[----:B------:R0:W4:Y:S01]  /*0270*/  SYNCS.EXCH.64 URZ, [UR8+0x20], UR6 ;  /* 0x00002006083f75b2 */ /* 0x0001220008000100 */
[----:B------:R0:W0:Y:S01]  /*0280*/  SYNCS.EXCH.64 URZ, [UR8+0x10], UR4 ;  /* 0x00001004083f75b2 */ /* 0x0000220008000100 */
[----:B------:R0:W0:Y:S01]  /*0290*/  SYNCS.EXCH.64 URZ, [UR8+0x28], UR6 ;  /* 0x00002806083f75b2 */ /* 0x0000220008000100 */
[----:B------:R-:W-:Y:S01]  /*02a0*/  NOP ;  /* 0x0000000000007918 */ /* 0x000fe20000000000 */
.L_x_2:
[----:B------:R-:W5:Y:S01]  /*02b0*/  SHFL.IDX PT, R6, R0, RZ, 0x1f ;  /* 0x00001fff00067589 */ /* 0x000f6200000e0000 */
[----:B------:R-:W-:Y:S01]  /*02c0*/  ELECT P0, URZ, PT ;  /* 0x00000000003f782f */ /* 0x000fe20003800000 */
[----:B------:R-:W-:Y:S01]  /*02d0*/  NOP ;  /* 0x0000000000007918 */ /* 0x000fe20000000000 */
[----:B------:R-:W-:Y:S01]  /*02e0*/  ELECT P1, URZ, PT ;  /* 0x00000000003f782f */ /* 0x000fe20003820000 */
[----:B------:R-:W1:Y:S01]  /*02f0*/  SHFL.IDX PT, R3, R0, RZ, 0x1f ;  /* 0x00001fff00037589 */ /* 0x000e6200000e0000 */
[----:B0-----:R-:W-:Y:S01]  /*0300*/  UMOV UR4, 0x20 ;  /* 0x0000002000047882 */ /* 0x001fe20000000000 */
[----:B------:R-:W-:Y:S01]  /*0310*/  UMOV UR11, 0x80 ;  /* 0x00000080000b7882 */ /* 0x000fe20000000000 */
[----:B------:R-:W-:Y:S01]  /*0320*/  NOP ;  /* 0x0000000000007918 */ /* 0x000fe20000000000 */
[C---:B------:R-:W-:Y:S01]  /*0330*/  VIADD R33, R8.reuse, 0xffffffff ;  /* 0xffffffff08217836 */ /* 0x040fe20000000000 */
[----:B------:R-:W0:Y:S01]  /*0340*/  SHFL.IDX PT, R5, R5, RZ, 0x1f ;  /* 0x00001fff05057589 */ /* 0x000e2200000e0000 */
[----:B------:R-:W-:Y:S01]  /*0350*/  ULDC.64 UR36, c[0x0][0x208] ;  /* 0x0000820000247ab9 */ /* 0x000fe20000000a00 */
[----:B------:R-:W-:-:S02]  /*0360*/  ISETP.NE.AND P2, PT, R8, RZ, PT ;  /* 0x000000ff0800720c */ /* 0x000fc40003f45270 */
[----:B------:R-:W-:Y:S02]  /*0370*/  ISETP.GE.U32.AND P3, PT, R33, 0x2, PT ;  /* 0x000000022100780c */ /* 0x000fe40003f66070 */
[----:B-----5:R-:W-:Y:S02]  /*0380*/  ISETP.NE.OR P0, PT, R6, RZ, !P0 ;  /* 0x000000ff0600720c */ /* 0x020fe40004705670 */
[----:B-1----:R-:W-:Y:S02]  /*0390*/  ISETP.NE.OR P1, PT, R3, RZ, !P1 ;  /* 0x000000ff0300720c */ /* 0x002fe40004f25670 */
[----:B------:R-:W-:-:S04]  /*03a0*/  SHF.R.S32.HI R3, RZ, 0x1f, R2 ;  /* 0x0000001fff037819 */ /* 0x000fc80000011402 */
[----:B------:R-:W-:-:S05]  /*03b0*/  LEA.HI R3, R3, R2, RZ, 0x2 ;  /* 0x0000000203037211 */ /* 0x000fca00078f10ff */
[----:B------:R-:W-:Y:S01]  /*03c0*/  VOTEU.ALL UP0, P0 ;  /* 0x00000000003f7886 */ /* 0x000fe20000000000 */
[----:B------:R-:W-:Y:S01]  /*03d0*/  LOP3.LUT R3, R3, 0xfffffffc, RZ, 0xc0, !PT ;  /* 0xfffffffc03037812 */ /* 0x000fe200078ec0ff */
[----:B------:R-:W-:-:S03]  /*03e0*/  VOTEU.ALL UP1, P1 ;  /* 0x00000000003f7886 */ /* 0x000fc60000820000 */
[----:B------:R-:W1:Y:S01]  /*03f0*/  @!UP0 S2UR UR7, SR_CgaCtaId ;  /* 0x00000000000789c3 */ /* 0x000e620000008800 */
[----:B------:R-:W-:Y:S01]  /*0400*/  @!UP0 UMOV UR6, 0x400 ;  /* 0x0000040000068882 */ /* 0x000fe20000000000 */
[----:B------:R-:W-:-:S04]  /*0410*/  @!UP0 UIADD3 UR4, -UR4, 0x100000, URZ ;  /* 0x0010000004048890 */ /* 0x000fc8000fffe13f */
[----:B------:R-:W-:Y:S02]  /*0420*/  @!UP0 USHF.L.U32 UR5, UR4, 0xb, URZ ;  /* 0x0000000b04058899 */ /* 0x000fe4000800063f */
[----:B------:R-:W-:Y:S01]  /*0430*/  @!UP0 USHF.L.U32 UR4, UR4, 0x1, URZ ;  /* 0x0000000104048899 */ /* 0x000fe2000800063f */
[----:B------:R-:W-:Y:S01]  /*0440*/  IMAD.IADD R0, R2, 0x1, -R3 ;  /* 0x0000000102007824 */ /* 0x000fe200078e0a03 */
[----:B------:R-:W-:Y:S01]  /*0450*/  @!UP1 UMOV UR9, 0x400 ;  /* 0x0000040000099882 */ /* 0x000fe20000000000 */
[----:B------:R-:W-:Y:S01]  /*0460*/  VOTEU.ALL UP2, P1 ;  /* 0x00000000003f7886 */ /* 0x000fe20000840000 */
[----:B------:R-:W-:Y:S01]  /*0470*/  VOTEU.ALL UP3, P1 ;  /* 0x00000000003f7886 */ /* 0x000fe20000860000 */
[----:B------:R-:W-:Y:S01]  /*0480*/  VOTEU.ALL UP4, P1 ;  /* 0x00000000003f7886 */ /* 0x000fe20000880000 */
[----:B------:R-:W5:Y:S01]  /*0490*/  @!UP1 S2UR UR10, SR_CgaCtaId ;  /* 0x00000000000a99c3 */ /* 0x000f620000008800 */
[----:B------:R-:W-:Y:S01]  /*04a0*/  VOTEU.ALL UP5, P1 ;  /* 0x00000000003f7886 */ /* 0x000fe200008a0000 */
[----:B------:R-:W-:-:S04]  /*04b0*/  SHF.R.S32.HI R3, RZ, 0x1f, R4 ;  /* 0x0000001fff037819 */ /* 0x000fc80000011404 */
[----:B------:R-:W-:-:S04]  /*04c0*/  LEA.HI R3, R3, R4, RZ, 0x7 ;  /* 0x0000000403037211 */ /* 0x000fc800078f38ff */
[----:B------:R-:W-:-:S05]  /*04d0*/  LOP3.LUT R3, R3, 0xffffff80, RZ, 0xc0, !PT ;  /* 0xffffff8003037812 */ /* 0x000fca00078ec0ff */
[----:B------:R-:W-:Y:S01]  /*04e0*/  IMAD.IADD R3, R4, 0x1, -R3 ;  /* 0x0000000104037824 */ /* 0x000fe200078e0a03 */
[----:B-1----:R-:W-:Y:S02]  /*04f0*/  @!UP0 ULEA UR8, UR7, UR6, 0x18 ;  /* 0x0000000607088291 */ /* 0x002fe4000f8ec03f */
[----:B------:R-:W-:-:S04]  /*0500*/  @!UP1 UIADD3 UR6, -UR11, 0x100000, URZ ;  /* 0x001000000b069890 */ /* 0x000fc8000fffe13f */
[----:B------:R-:W-:Y:S02]  /*0510*/  @!UP1 USHF.L.U32 UR7, UR6, 0xb, URZ ;  /* 0x0000000b06079899 */ /* 0x000fe4000800063f */
[----:B------:R-:W-:Y:S01]  /*0520*/  @!UP1 USHF.L.U32 UR6, UR6, 0x1, URZ ;  /* 0x0000000106069899 */ /* 0x000fe2000800063f */
[----:B------:R-:W-:Y:S01]  /*0530*/  VOTEU.ALL UP0, P0 ;  /* 0x00000000003f7886 */ /* 0x000fe20000000000 */
[----:B-----5:R-:W-:Y:S01]  /*0540*/  @!UP1 ULEA UR9, UR10, UR9, 0x18 ;  /* 0x000000090a099291 */ /* 0x020fe2000f8ec03f */
[----:B------:R-:W-:Y:S02]  /*0550*/  VOTEU.ALL UP1, P0 ;  /* 0x00000000003f7886 */ /* 0x000fe40000020000 */
[----:B------:R-:W-:Y:S01]  /*0560*/  ULDC.64 UR10, c[0x0][0x598] ;  /* 0x00016600000a7ab9 */ /* 0x000fe20000000a00 */
[----:B------:R-:W-:Y:S01]  /*0570*/  ISETP.NE.AND P0, PT, R0, 0x3, PT ;  /* 0x000000030000780c */ /* 0x000fe20003f05270 */
[----:B------:R-:W1:Y:S02]  /*0580*/  FENCE.VIEW.ASYNC.S ;  /* 0x00000000000073c6 */ /* 0x000e640000000000 */
[----:B-1----:R1:W2:Y:S01]  /*0590*/  @!UP0 SYNCS.EXCH.64 URZ, [UR8+0x60], UR4 ;  /* 0x00006004083f85b2 */ /* 0x0022a20008000100 */
[----:B------:R-:W-:-:S02]  /*05a0*/  ISETP.NE.U32.AND P1, PT, RZ, UR10, PT ;  /* 0x0000000aff007c0c */ /* 0x000fc4000bf25070 */
[----:B------:R-:W-:Y:S02]  /*05b0*/  ISETP.EQ.OR P0, PT, R0, RZ, !P0 ;  /* 0x000000ff0000720c */ /* 0x000fe40004702670 */
[----:B------:R-:W-:Y:S02]  /*05c0*/  ISETP.NE.AND.EX P1, PT, RZ, UR11, PT, P1 ;  /* 0x0000000bff007c0c */ /* 0x000fe4000bf25310 */
[----:B------:R-:W-:-:S04]  /*05d0*/  ISETP.EQ.AND P0, PT, R8, RZ, P0 ;  /* 0x000000ff0800720c */ /* 0x000fc80000702270 */
[----:B------:R-:W-:-:S04]  /*05e0*/  SEL R16, RZ, 0x1, !P0 ;  /* 0x00000001ff107807 */ /* 0x000fc80004000000 */
[----:B------:R-:W-:Y:S01]  /*05f0*/  SEL R16, R16, 0x2, P3 ;  /* 0x0000000210107807 */ /* 0x000fe20001800000 */
[----:B------:R1:W2:Y:S01]  /*0600*/  @!UP1 SYNCS.EXCH.64 URZ, [UR8+0x68], UR4 ;  /* 0x00006804083f95b2 */ /* 0x0002a20008000100 */
[----:B------:R-:W-:Y:S01]  /*0610*/  NOP ;  /* 0x0000000000007918 */ /* 0x000fe20000000000 */
[----:B------:R1:W2:Y:S01]  /*0620*/  @!UP2 SYNCS.EXCH.64 URZ, [UR9+0x40], UR6 ;  /* 0x00004006093fa5b2 */ /* 0x0002a20008000100 */
[----:B------:R1:W2:Y:S01]  /*0630*/  @!UP3 SYNCS.EXCH.64 URZ, [UR9+0x48], UR6 ;  /* 0x00004806093fb5b2 */ /* 0x0002a20008000100 */
[----:B------:R1:W2:Y:S01]  /*0640*/  @!UP4 SYNCS.EXCH.64 URZ, [UR9+0x50], UR6 ;  /* 0x00005006093fc5b2 */ /* 0x0002a20008000100 */
[----:B------:R1:W2:Y:S01]  /*0650*/  @!UP5 SYNCS.EXCH.64 URZ, [UR9+0x58], UR6 ;  /* 0x00005806093fd5b2 */ /* 0x0002a20008000100 */
[----:B------:R-:W-:Y:S01]  /*0660*/  NOP ;  /* 0x0000000000007918 */ /* 0x000fe20000000000 */
[----:B--234-:R-:W-:Y:S06]  /*0670*/  BAR.SYNC.DEFER_BLOCKING 0x0 ;  /* 0x0000000000007b1d */ /* 0x01cfec0000010000 */
[----:B01----:R-:W-:Y:S05]  /*0680*/  @!P1 BRA `(.L_x_3) ;  /* 0x00000000001c9947 */ /* 0x003fea0003800000 */
[----:B------:R-:W0:Y:S02]  /*0690*/  LDC.64 R6, c[0x0][0x598] ;  /* 0x00016600ff067b82 */ /* 0x000e240000000a00 */
[----:B0-----:R-:W2:Y:S02]  /*06a0*/  LDG.E.64 R6, desc[UR36][R6.64] ;  /* 0x0000002406067981 */ /* 0x001ea4000c1e1b00 */
[----:B--2---:R-:W-:-:S04]  /*06b0*/  ISETP.NE.U32.AND P0, PT, R6, RZ, PT ;  /* 0x000000ff0600720c */ /* 0x004fc80003f05070 */
[----:B------:R-:W-:-:S13]  /*06c0*/  ISETP.NE.AND.EX P0, PT, R7, RZ, PT, P0 ;  /* 0x000000ff0700720c */ /* 0x000fda0003f05300 */
[----:B------:R-:W-:Y:S05]  /*06d0*/  @!P0 BRA `(.L_x_3) ;  /* 0x0000000000088947 */ /* 0x000fea0003800000 */
[----:B------:R1:W5:Y:S01]  /*06e0*/  LD.E R153, desc[UR36][R6.64] ;  /* 0x0000002406997980 */ /* 0x000362000c101900 */
[----:B------:R-:W-:Y:S05]  /*06f0*/  BRA `(.L_x_4) ;  /* 0x0000000000247947 */ /* 0x000fea0003800000 */
.L_x_3:
[----:B------:R-:W-:Y:S02]  /*0700*/  ULDC.64 UR4, c[0x0][0x588] ;  /* 0x0001620000047ab9 */ /* 0x000fe40000000a00 */
[----:B------:R-:W-:-:S04]  /*0710*/  ISETP.NE.U32.AND P0, PT, RZ, UR4, PT ;  /* 0x00000004ff007c0c */ /* 0x000fc8000bf05070 */
[----:B------:R-:W-:-:S13]  /*0720*/  ISETP.NE.AND.EX P0, PT, RZ, UR5, PT, P0 ;  /* 0x00000005ff007c0c */ /* 0x000fda000bf05300 */
[----:B------:R-:W-:Y:S05]  /*0730*/  @!P0 BRA `(.L_x_5) ;  /* 0x00000000000c8947 */ /* 0x000fea0003800000 */
[----:B------:R-:W0:Y:S02]  /*0740*/  LDC.64 R6, c[0x0][0x588] ;  /* 0x00016200ff067b82 */ /* 0x000e240000000a00 */
[----:B0-----:R0:W5:Y:S01]  /*0750*/  LDG.E R153, desc[UR36][R6.64] ;  /* 0x0000002406997981 */ /* 0x001162000c1e1900 */
[----:B------:R-:W-:Y:S05]  /*0760*/  BRA `(.L_x_4) ;  /* 0x0000000000087947 */ /* 0x000fea0003800000 */
.L_x_5:
[----:B------:R-:W-:Y:S02]  /*0770*/  ULDC UR4, c[0x0][0x580] ;  /* 0x0001600000047ab9 */ /* 0x000fe40000000800 */
[----:B------:R-:W-:-:S07]  /*0780*/  IMAD.U32 R153, RZ, RZ, UR4 ;  /* 0x00000004ff997e24 */ /* 0x000fce000f8e00ff */
.L_x_4:
[----:B------:R-:W-:Y:S02]  /*0790*/  ULDC.64 UR4, c[0x0][0x5a0] ;  /* 0x0001680000047ab9 */ /* 0x000fe40000000a00 */
[----:B------:R-:W-:-:S04]  /*07a0*/  ISETP.NE.U32.AND P0, PT, RZ, UR4, PT ;  /* 0x00000004ff007c0c */ /* 0x000fc8000bf05070 */
[----:B------:R-:W-:-:S13]  /*07b0*/  ISETP.NE.AND.EX P0, PT, RZ, UR5, PT, P0 ;  /* 0x00000005ff007c0c */ /* 0x000fda000bf05300 */
[----:B------:R-:W-:Y:S05]  /*07c0*/  @!P0 BRA `(.L_x_6) ;  /* 0x00000000001c8947 */ /* 0x000fea0003800000 */
[----:B01----:R-:W0:Y:S02]  /*07d0*/  LDC.64 R6, c[0x0][0x5a0] ;  /* 0x00016800ff067b82 */ /* 0x003e240000000a00 */
[----:B0-----:R-:W2:Y:S02]  /*07e0*/  LDG.E.64 R6, desc[UR36][R6.64] ;  /* 0x0000002406067981 */ /* 0x001ea4000c1e1b00 */
[----:B--2---:R-:W-:-:S04]  /*07f0*/  ISETP.NE.U32.AND P0, PT, R6, RZ, PT ;  /* 0x000000ff0600720c */ /* 0x004fc80003f05070 */
[----:B------:R-:W-:-:S13]  /*0800*/  ISETP.NE.AND.EX P0, PT, R7, RZ, PT, P0 ;  /* 0x000000ff0700720c */ /* 0x000fda0003f05300 */
[----:B------:R-:W-:Y:S05]  /*0810*/  @!P0 BRA `(.L_x_6) ;  /* 0x0000000000088947 */ /* 0x000fea0003800000 */
[----:B------:R3:W5:Y:S01]  /*0820*/  LD.E R152, desc[UR36][R6.64] ;  /* 0x0000002406987980 */ /* 0x000762000c101900 */
[----:B------:R-:W-:Y:S05]  /*0830*/  BRA `(.L_x_7) ;  /* 0x0000000000247947 */ /* 0x000fea0003800000 */
.L_x_6:
[----:B------:R-:W-:Y:S02]  /*0840*/  ULDC.64 UR4, c[0x0][0x590] ;  /* 0x0001640000047ab9 */ /* 0x000fe40000000a00 */
[----:B------:R-:W-:-:S04]  /*0850*/  ISETP.NE.U32.AND P0, PT, RZ, UR4, PT ;  /* 0x00000004ff007c0c */ /* 0x000fc8000bf05070 */
[----:B------:R-:W-:-:S13]  /*0860*/  ISETP.NE.AND.EX P0, PT, RZ, UR5, PT, P0 ;  /* 0x00000005ff007c0c */ /* 0x000fda000bf05300 */
[----:B------:R-:W-:Y:S05]  /*0870*/  @!P0 BRA `(.L_x_8) ;  /* 0x00000000000c8947 */ /* 0x000fea0003800000 */
[----:B01----:R-:W0:Y:S02]  /*0880*/  LDC.64 R6, c[0x0][0x590] ;  /* 0x00016400ff067b82 */ /* 0x003e240000000a00 */
[----:B0-----:R2:W5:Y:S01]  /*0890*/  LDG.E R152, desc[UR36][R6.64] ;  /* 0x0000002406987981 */ /* 0x001562000c1e1900 */
[----:B------:R-:W-:Y:S05]  /*08a0*/  BRA `(.L_x_7) ;  /* 0x0000000000087947 */ /* 0x000fea0003800000 */
.L_x_8:
[----:B------:R-:W-:Y:S02]  /*08b0*/  ULDC UR4, c[0x0][0x584] ;  /* 0x0001610000047ab9 */ /* 0x000fe40000000800 */
[----:B------:R-:W-:-:S07]  /*08c0*/  IMAD.U32 R152, RZ, RZ, UR4 ;  /* 0x00000004ff987e24 */ /* 0x000fce000f8e00ff */
.L_x_7:
[----:B------:R-:W4:Y:S01]  /*08d0*/  LDC R2, c[0x0][0x65c] ;  /* 0x00019700ff027b82 */ /* 0x000f220000000800 */
[----:B------:R-:W4:Y:S01]  /*08e0*/  S2R R14, SR_CTAID.Y ;  /* 0x00000000000e7919 */ /* 0x000f220000002600 */
[----:B------:R-:W-:Y:S01]  /*08f0*/  ULDC UR6, c[0x0][0x28c] ;  /* 0x0000a30000067ab9 */ /* 0x000fe20000000800 */
[----:B------:R-:W-:Y:S01]  /*0900*/  ISETP.NE.AND P0, PT, R8, 0x2, PT ;  /* 0x000000020800780c */ /* 0x000fe20003f05270 */
[----:B------:R-:W-:Y:S01]  /*0910*/  UIADD3 UR6, UR6, 0x7f, URZ ;  /* 0x0000007f06067890 */ /* 0x000fe2000fffe03f */
[----:B0123--:R-:W0:Y:S01]  /*0920*/  S2R R6, SR_CTAID.X ;  /* 0x0000000000067919 */ /* 0x00fe220000002500 */
[----:B------:R-:W-:Y:S01]  /*0930*/  IMAD.MOV.U32 R7, RZ, RZ, RZ ;  /* 0x000000ffff077224 */ /* 0x000fe200078e00ff */
[----:B------:R-:W-:Y:S01]  /*0940*/  UMOV UR38, URZ ;  /* 0x0000003f00267c82 */ /* 0x000fe20008000000 */
[----:B------:R-:W-:Y:S01]  /*0950*/  USHF.R.S32.HI UR7, URZ, 0x1f, UR6 ;  /* 0x0000001f3f077899 */ /* 0x000fe20008011406 */
[----:B------:R-:W-:Y:S01]  /*0960*/  UMOV UR39, URZ ;  /* 0x0000003f00277c82 */ /* 0x000fe20008000000 */
[----:B------:R-:W-:-:S02]  /*0970*/  ULDC.64 UR8, c[0x0][0x650] ;  /* 0x0001940000087ab9 */ /* 0x000fc40000000a00 */
[----:B------:R-:W-:-:S04]  /*0980*/  ULEA.HI UR7, UR7, UR6, URZ, 0x7 ;  /* 0x0000000607077291 */ /* 0x000fc8000f8f383f */
[----:B------:R-:W-:Y:S01]  /*0990*/  USHF.R.S32.HI UR40, URZ, 0x7, UR7 ;  /* 0x000000073f287899 */ /* 0x000fe20008011407 */
[----:B----4-:R-:W-:-:S13]  /*09a0*/  ISETP.NE.AND P1, PT, R2, 0x1, PT ;  /* 0x000000010200780c */ /* 0x010fda0003f25270 */
[----:B------:R-:W0:Y:S01]  /*09b0*/  @P1 LDC R19, c[0x0][0x10] ;  /* 0x00000400ff131b82 */ /* 0x000e220000000800 */
[----:B------:R-:W-:Y:S02]  /*09c0*/  @P1 IMAD.MOV.U32 R8, RZ, RZ, R14 ;  /* 0x000000ffff081224 */ /* 0x000fe400078e000e */
[----:B------:R-:W-:Y:S02]  /*09d0*/  @P1 IMAD.MOV.U32 R9, RZ, RZ, RZ ;  /* 0x000000ffff091224 */ /* 0x000fe400078e00ff */
[----:B------:R-:W-:-:S03]  /*09e0*/  @P1 IMAD.MOV.U32 R17, RZ, RZ, RZ ;  /* 0x000000ffff111224 */ /* 0x000fc600078e00ff */
[----:B------:R-:W1:Y:S01]  /*09f0*/  @!P1 LDC R11, c[0x0][0xc] ;  /* 0x00000300ff0b9b82 */ /* 0x000e620000000800 */
[----:B------:R-:W-:Y:S01]  /*0a00*/  ULDC UR4, c[0x0][0xc] ;  /* 0x0000030000047ab9 */ /* 0x000fe20000000800 */
[----:B------:R-:W-:Y:S02]  /*0a10*/  ULDC UR5, c[0x0][0x10] ;  /* 0x0000040000057ab9 */ /* 0x000fe40000000800 */
[----:B------:R-:W-:-:S04]  /*0a20*/  UIMAD.WIDE.U32 UR4, UR4, UR5, URZ ;  /* 0x00000005040472a5 */ /* 0x000fc8000f8e003f */
[----:B------:R-:W2:Y:S01]  /*0a30*/  LDC R2, c[0x0][0x14] ;  /* 0x00000500ff027b82 */ /* 0x000ea20000000800 */
[----:B0-----:R-:W-:-:S04]  /*0a40*/  @P1 IMAD.WIDE.U32 R18, R6, R19, R8 ;  /* 0x0000001306121225 */ /* 0x001fc800078e0008 */
[----:B------:R-:W-:Y:S02]  /*0a50*/  @P1 IMAD.IADD R17, R19, 0x1, R17 ;  /* 0x0000000113111824 */ /* 0x000fe400078e0211 */
[----:B-1----:R-:W-:-:S04]  /*0a60*/  @!P1 IMAD.WIDE.U32 R8, R11, R14, R6 ;  /* 0x0000000e0b089225 */ /* 0x002fc800078e0006 */
[----:B------:R-:W-:Y:S02]  /*0a70*/  @!P1 IMAD.MOV.U32 R18, RZ, RZ, R8 ;  /* 0x000000ffff129224 */ /* 0x000fe400078e0008 */
[----:B------:R-:W-:Y:S02]  /*0a80*/  @!P1 IMAD.MOV.U32 R17, RZ, RZ, R9 ;  /* 0x000000ffff119224 */ /* 0x000fe400078e0009 */
[----:B--2---:R-:W-:-:S04]  /*0a90*/  IMAD.WIDE.U32 R12, R2, UR4, RZ ;  /* 0x00000004020c7c25 */ /* 0x004fc8000f8e00ff */
[----:B------:R-:W-:Y:S01]  /*0aa0*/  IMAD R23, R2, UR5, RZ ;  /* 0x0000000502177c24 */ /* 0x000fe2000f8e02ff */
[----:B------:R0:W-:Y:S03]  /*0ab0*/  STL.64 [R1], R12 ;  /* 0x0000000c01007387 */ /* 0x0001e60000100a00 */
[----:B------:R-:W-:Y:S01]  /*0ac0*/  IMAD.IADD R23, R13, 0x1, R23 ;  /* 0x000000010d177824 */ /* 0x000fe200078e0217 */
[----:B------:R-:W-:Y:S06]  /*0ad0*/  @P0 BRA `(.L_x_9) ;  /* 0x0000000000200947 */ /* 0x000fec0003800000 */
[----:B------:R-:W-:Y:S01]  /*0ae0*/  UISETP.GE.U32.AND UP0, UPT, UR40, 0x3, UPT ;  /* 0x000000032800788c */ /* 0x000fe2000bf06070 */
[----:B------:R-:W-:Y:S01]  /*0af0*/  IADD3 R18, P0, R18, R12, RZ ;  /* 0x0000000c12127210 */ /* 0x000fe20007f1e0ff */
[----:B------:R-:W-:Y:S01]  /*0b00*/  UIMAD.WIDE.U32 UR4, UR40, -0x55555555, URZ ;  /* 0xaaaaaaab280478a5 */ /* 0x000fe2000f8e003f */
[----:B------:R-:W-:-:S03]  /*0b10*/  UMOV UR39, URZ ;  /* 0x0000003f00277c82 */ /* 0x000fc60008000000 */
[----:B------:R-:W-:Y:S01]  /*0b20*/  USHF.R.U32.HI UR4, URZ, 0x1, UR5 ;  /* 0x000000013f047899 */ /* 0x000fe20008011605 */
[----:B------:R-:W-:-:S03]  /*0b30*/  IMAD.X R17, R23, 0x1, R17, P0 ;  /* 0x0000000117117824 */ /* 0x000fc600000e0611 */
[----:B------:R-:W-:Y:S02]  /*0b40*/  UIMAD UR38, UR4, -0x3, UR40 ;  /* 0xfffffffd042678a4 */ /* 0x000fe4000f8e0228 */
[----:B------:R-:W-:-:S12]  /*0b50*/  @UP0 ULOP3.LUT UR39, UR4, 0x1, URZ, 0xc0, !UPT ;  /* 0x0000000104270892 */ /* 0x000fd8000f8ec03f */
.L_x_9:
[----:B------:R-:W-:Y:S01]  /*0b60*/  ISETP.GE.U32.AND P0, PT, R18, UR8, PT ;  /* 0x0000000812007c0c */ /* 0x000fe2000bf06070 */
[----:B------:R-:W-:Y:S01]  /*0b70*/  IMAD.MOV.U32 R19, RZ, RZ, -0x1 ;  /* 0xffffffffff137424 */ /* 0x000fe200078e00ff */
[----:B------:R-:W-:Y:S01]  /*0b80*/  PRMT R8, RZ, 0x7610, R8 ;  /* 0x00007610ff087816 */ /* 0x000fe20000000008 */
[----:B------:R-:W-:Y:S01]  /*0b90*/  IMAD.MOV.U32 R22, RZ, RZ, -0x1 ;  /* 0xffffffffff167424 */ /* 0x000fe200078e00ff */
[----:B------:R-:W-:Y:S01]  /*0ba0*/  ISETP.GE.U32.AND.EX P0, PT, R17, UR9, PT, P0 ;  /* 0x0000000911007c0c */ /* 0x000fe2000bf06100 */
[----:B------:R-:W-:-:S12]  /*0bb0*/  IMAD.MOV.U32 R2, RZ, RZ, -0x1 ;  /* 0xffffffffff027424 */ /* 0x000fd800078e00ff */
[----:B------:R-:W-:Y:S05]  /*0bc0*/  @P0 BRA `(.L_x_10) ;  /* 0x00000004005c0947 */ /* 0x000fea0003800000 */
[----:B------:R-:W1:Y:S01]  /*0bd0*/  LDC.64 R20, c[0x0][0x628] ;  /* 0x00018a00ff147b82 */ /* 0x000e620000000a00 */
[----:B------:R-:W-:Y:S02]  /*0be0*/  IMAD.MOV.U32 R8, RZ, RZ, R18 ;  /* 0x000000ffff087224 */ /* 0x000fe400078e0012 */
[----:B------:R-:W-:-:S05]  /*0bf0*/  IMAD.MOV.U32 R9, RZ, RZ, R17 ;  /* 0x000000ffff097224 */ /* 0x000fca00078e0011 */
[----:B------:R-:W2:Y:S08]  /*0c00*/  LDC R2, c[0x0][0x630] ;  /* 0x00018c00ff027b82 */ /* 0x000eb00000000800 */
[----:B------:R-:W3:Y:S01]  /*0c10*/  LDC.64 R24, c[0x0][0x620] ;  /* 0x00018800ff187b82 */ /* 0x000ee20000000a00 */
[----:B-1----:R-:W-:-:S04]  /*0c20*/  ISETP.NE.U32.AND P0, PT, R20, RZ, PT ;  /* 0x000000ff1400720c */ /* 0x002fc80003f05070 */
[----:B------:R-:W-:-:S13]  /*0c30*/  ISETP.NE.AND.EX P0, PT, R21, RZ, PT, P0 ;  /* 0x000000ff1500720c */ /* 0x000fda0003f05300 */
[----:B--23--:R-:W-:Y:S05]  /*0c40*/  @!P0 BRA `(.L_x_11) ;  /* 0x0000000000288947 */ /* 0x00cfea0003800000 */
[----:B0-----:R-:W0:Y:S02]  /*0c50*/  LDC R13, c[0x0][0x634] ;  /* 0x00018d00ff0d7b82 */ /* 0x001e240000000800 */
[----:B0-----:R-:W-:-:S05]  /*0c60*/  IADD3 R13, P0, R18, R13, RZ ;  /* 0x0000000d120d7210 */ /* 0x001fca0007f1e0ff */
[----:B------:R-:W-:-:S04]  /*0c70*/  IMAD.X R15, RZ, RZ, R17, P0 ;  /* 0x000000ffff0f7224 */ /* 0x000fc800000e0611 */
[----:B------:R-:W-:-:S04]  /*0c80*/  IMAD.WIDE.U32 R8, R15, R20, RZ ;  /* 0x000000140f087225 */ /* 0x000fc800078e00ff */
[----:B------:R-:W-:-:S04]  /*0c90*/  IMAD.WIDE.U32 R10, P0, R13, R21, R8 ;  /* 0x000000150d0a7225 */ /* 0x000fc80007800008 */
[----:B------:R-:W-:-:S04]  /*0ca0*/  IMAD.WIDE.U32 R8, R13, R20, RZ ;  /* 0x000000140d087225 */ /* 0x000fc800078e00ff */
[----:B------:R-:W-:Y:S01]  /*0cb0*/  IMAD.X R13, RZ, RZ, RZ, P0 ;  /* 0x000000ffff0d7224 */ /* 0x000fe200000e06ff */
[----:B------:R-:W-:Y:S01]  /*0cc0*/  IADD3 RZ, P0, R9, R10, RZ ;  /* 0x0000000a09ff7210 */ /* 0x000fe20007f1e0ff */
[----:B------:R-:W-:-:S04]  /*0cd0*/  IMAD.MOV.U32 R12, RZ, RZ, R11 ;  /* 0x000000ffff0c7224 */ /* 0x000fc800078e000b */
[----:B------:R-:W-:-:S08]  /*0ce0*/  IMAD.WIDE.U32.X R8, R15, R21, R12, P0 ;  /* 0x000000150f087225 */ /* 0x000fd000000e040c */
.L_x_11:
[-CC-:B------:R-:W-:Y:S01]  /*0cf0*/  SHF.R.U64 R31, R8, R2.reuse, R9.reuse ;  /* 0x00000002081f7219 */ /* 0x180fe20000001209 */
[----:B0-----:R-:W0:Y:S01]  /*0d00*/  LDC R12, c[0x0][0x618] ;  /* 0x00018600ff0c7b82 */ /* 0x001e220000000800 */
[----:B------:R-:W-:Y:S01]  /*0d10*/  SHF.R.U32.HI R7, RZ, R2, R9 ;  /* 0x00000002ff077219 */ /* 0x000fe20000011609 */
[----:B------:R-:W-:Y:S01]  /*0d20*/  ULDC UR4, c[0x0][0x150] ;  /* 0x0000540000047ab9 */ /* 0x000fe20000000800 */
[----:B------:R-:W-:Y:S01]  /*0d30*/  IADD3 R11, P0, RZ, -R31, RZ ;  /* 0x8000001fff0b7210 */ /* 0x000fe20007f1e0ff */
[----:B------:R-:W-:Y:S01]  /*0d40*/  IMAD.MOV.U32 R19, RZ, RZ, R17 ;  /* 0x000000ffff137224 */ /* 0x000fe200078e0011 */
[----:B------:R-:W-:-:S03]  /*0d50*/  I2FP.F32.U32 R2, R6 ;  /* 0x0000000600027245 */ /* 0x000fc60000201000 */
[----:B------:R-:W1:Y:S01]  /*0d60*/  LDC.64 R26, c[0x0][0x640] ;  /* 0x00019000ff1a7b82 */ /* 0x000e620000000a00 */
[----:B------:R-:W-:Y:S02]  /*0d70*/  IMAD.X R13, RZ, RZ, ~R7, P0 ;  /* 0x000000ffff0d7224 */ /* 0x000fe400000e0e07 */
[----:B------:R-:W-:Y:S01]  /*0d80*/  FMUL R2, R2, UR4 ;  /* 0x0000000402027c20 */ /* 0x000fe20008400000 */
[----:B------:R-:W-:Y:S01]  /*0d90*/  IMAD.WIDE.U32 R8, R11, R24, R18 ;  /* 0x000000180b087225 */ /* 0x000fe200078e0012 */
[----:B------:R-:W-:-:S03]  /*0da0*/  ULDC UR4, c[0x0][0x154] ;  /* 0x0000550000047ab9 */ /* 0x000fc60000000800 */
[----:B------:R-:W-:Y:S01]  /*0db0*/  IMAD R10, R13, R24, RZ ;  /* 0x000000180d0a7224 */ /* 0x000fe200078e02ff */
[----:B------:R-:W2:Y:S01]  /*0dc0*/  LDC R7, c[0x0][0x144] ;  /* 0x00005100ff077b82 */ /* 0x000ea20000000800 */
[----:B------:R-:W3:Y:S02]  /*0dd0*/  F2I.U32.TRUNC.NTZ R2, R2 ;  /* 0x0000000200027305 */ /* 0x000ee4000020f000 */
[----:B------:R-:W-:-:S04]  /*0de0*/  IMAD R11, R11, R25, R10 ;  /* 0x000000190b0b7224 */ /* 0x000fc800078e020a */
[----:B------:R-:W-:Y:S01]  /*0df0*/  IMAD.IADD R9, R9, 0x1, R11 ;  /* 0x0000000109097824 */ /* 0x000fe200078e020b */
[----:B------:R-:W4:Y:S01]  /*0e00*/  LDC R22, c[0x0][0x608] ;  /* 0x00018200ff167b82 */ /* 0x000f220000000800 */
[----:B------:R-:W-:-:S03]  /*0e10*/  IMAD.MOV.U32 R11, RZ, RZ, -0x1 ;  /* 0xffffffffff0b7424 */ /* 0x000fc600078e00ff */
[--C-:B0-----:R-:W-:Y:S02]  /*0e20*/  SHF.R.U64 R20, R8, R12, R9.reuse ;  /* 0x0000000c08147219 */ /* 0x101fe40000001209 */
[----:B------:R-:W-:Y:S02]  /*0e30*/  I2FP.F32.U32 R8, R14 ;  /* 0x0000000e00087245 */ /* 0x000fe40000201000 */
[----:B------:R-:W0:Y:S01]  /*0e40*/  LDC R24, c[0x0][0x658] ;  /* 0x00019600ff187b82 */ /* 0x000e220000000800 */
[----:B-1----:R-:W-:Y:S01]  /*0e50*/  ISETP.NE.U32.AND P0, PT, R26, RZ, PT ;  /* 0x000000ff1a00720c */ /* 0x002fe20003f05070 */
[----:B---3--:R-:W-:Y:S02]  /*0e60*/  IMAD.MOV R10, RZ, RZ, -R2 ;  /* 0x000000ffff0a7224 */ /* 0x008fe400078e0a02 */
[----:B------:R-:W-:Y:S01]  /*0e70*/  FMUL R8, R8, UR4 ;  /* 0x0000000408087c20 */ /* 0x000fe20008400000 */
[----:B------:R-:W-:Y:S02]  /*0e80*/  SHF.R.U32.HI R9, RZ, R12, R9 ;  /* 0x0000000cff097219 */ /* 0x000fe40000011609 */
[----:B------:R-:W-:Y:S01]  /*0e90*/  ISETP.NE.AND.EX P0, PT, R27, RZ, PT, P0 ;  /* 0x000000ff1b00720c */ /* 0x000fe20003f05300 */
[----:B------:R1:W3:Y:S01]  /*0ea0*/  F2I.U32.TRUNC.NTZ R15, R8 ;  /* 0x00000008000f7305 */ /* 0x0002e2000020f000 */
[----:B------:R-:W1:Y:S01]  /*0eb0*/  LDC R19, c[0x0][0x148] ;  /* 0x00005200ff137b82 */ /* 0x000e620000000800 */
[----:B--2---:R-:W-:-:S07]  /*0ec0*/  IMAD R2, R7, R10, R6 ;  /* 0x0000000a07027224 */ /* 0x004fce00078e0206 */
[----:B------:R-:W2:Y:S01]  /*0ed0*/  LDC R25, c[0x0][0x600] ;  /* 0x00018000ff197b82 */ /* 0x000ea20000000800 */
[-CC-:B----4-:R-:W-:Y:S02]  /*0ee0*/  SHF.R.U64 R32, R20, R22.reuse, R9.reuse ;  /* 0x0000001614207219 */ /* 0x190fe40000001209 */
[----:B------:R-:W-:Y:S01]  /*0ef0*/  SHF.R.U32.HI R7, RZ, R22, R9 ;  /* 0x00000016ff077219 */ /* 0x000fe20000011609 */
[----:B------:R-:W-:-:S04]  /*0f00*/  IMAD.MOV.U32 R9, RZ, RZ, 0x1 ;  /* 0x00000001ff097424 */ /* 0x000fc800078e00ff */
[----:B------:R-:W4:Y:S01]  /*0f10*/  LDC R28, c[0x0][0x648] ;  /* 0x00019200ff1c7b82 */ /* 0x000f220000000800 */
[-C--:B0-----:R-:W-:Y:S02]  /*0f20*/  SHF.L.U32 R6, R11, R24.reuse, RZ ;  /* 0x000000180b067219 */ /* 0x081fe400000006ff */
[--C-:B------:R-:W-:Y:S02]  /*0f30*/  SHF.R.U64 R22, R32, R24, R7.reuse ;  /* 0x0000001820167219 */ /* 0x100fe40000001207 */
[----:B------:R-:W-:Y:S02]  /*0f40*/  LOP3.LUT R13, RZ, R6, RZ, 0x33, !PT ;  /* 0x00000006ff0d7212 */ /* 0x000fe400078e33ff */
[-C--:B------:R-:W-:Y:S01]  /*0f50*/  SHF.R.U32.HI R7, RZ, R24.reuse, R7 ;  /* 0x00000018ff077219 */ /* 0x080fe20000011607 */
[----:B------:R-:W0:Y:S01]  /*0f60*/  LDC R29, c[0x0][0x638] ;  /* 0x00018e00ff1d7b82 */ /* 0x000e220000000800 */
[----:B------:R-:W-:Y:S01]  /*0f70*/  SHF.L.U32 R12, R9, R24, RZ ;  /* 0x00000018090c7219 */ /* 0x000fe200000006ff */
[----:B------:R-:W-:-:S06]  /*0f80*/  IMAD.MOV.U32 R6, RZ, RZ, R22 ;  /* 0x000000ffff067224 */ /* 0x000fcc00078e0016 */
[----:B------:R-:W0:Y:S01]  /*0f90*/  LDC R30, c[0x0][0x610] ;  /* 0x00018400ff1e7b82 */ /* 0x000e220000000800 */
[----:B-1-3--:R-:W-:Y:S05]  /*0fa0*/  @!P0 BRA `(.L_x_12) ;  /* 0x0000000000288947 */ /* 0x00afea0003800000 */
[----:B------:R-:W1:Y:S02]  /*0fb0*/  LDC R11, c[0x0][0x64c] ;  /* 0x00019300ff0b7b82 */ /* 0x000e640000000800 */
[----:B-1----:R-:W-:-:S05]  /*0fc0*/  IADD3 R11, P0, R22, R11, RZ ;  /* 0x0000000b160b7210 */ /* 0x002fca0007f1e0ff */
        /* <DEDUP_REMOVED lines=8> */
.L_x_12:
[----:B----4-:R-:W-:Y:S01]  /*1050*/  SHF.R.U64 R6, R6, R28, R7 ;  /* 0x0000001c06067219 */ /* 0x010fe20000001207 */
[----:B--2---:R-:W-:Y:S01]  /*1060*/  VIADD R7, R25, 0xffffffff ;  /* 0xffffffff19077836 */ /* 0x004fe20000000000 */
[----:B------:R-:W-:Y:S01]  /*1070*/  LOP3.LUT R13, R32, R13, RZ, 0xc0, !PT ;  /* 0x0000000d200d7212 */ /* 0x000fe200078ec0ff */
[----:B------:R-:W-:Y:S02]  /*1080*/  IMAD.MOV R15, RZ, RZ, -R15 ;  /* 0x000000ffff0f7224 */ /* 0x000fe400078e0a0f */
[----:B------:R-:W-:Y:S01]  /*1090*/  IMAD.MOV R8, RZ, RZ, -R6 ;  /* 0x000000ffff087224 */ /* 0x000fe200078e0a06 */
[----:B------:R-:W-:Y:S01]  /*10a0*/  LOP3.LUT R7, R20, R7, RZ, 0xc0, !PT ;  /* 0x0000000714077212 */ /* 0x000fe200078ec0ff */
[----:B------:R-:W-:Y:S02]  /*10b0*/  IMAD R13, R12, R6, R13 ;  /* 0x000000060c0d7224 */ /* 0x000fe400078e020d */
[----:B------:R-:W-:Y:S02]  /*10c0*/  @P1 IMAD R2, R19, R15, R14 ;  /* 0x0000000f13021224 */ /* 0x000fe400078e020e */
[----:B0-----:R-:W-:-:S02]  /*10d0*/  IMAD R6, R8, R29, R22 ;  /* 0x0000001d08067224 */ /* 0x001fc400078e0216 */
[----:B------:R-:W-:Y:S02]  /*10e0*/  IMAD R2, R13, R30, R2 ;  /* 0x0000001e0d027224 */ /* 0x000fe400078e0202 */
[----:B------:R-:W-:Y:S02]  /*10f0*/  IMAD R19, R6, R25, R7 ;  /* 0x0000001906137224 */ /* 0x000fe400078e0207 */
[----:B------:R-:W-:-:S03]  /*1100*/  IMAD.MOV.U32 R8, RZ, RZ, 0x1 ;  /* 0x00000001ff087424 */ /* 0x000fc600078e00ff */
[----:B------:R-:W-:Y:S02]  /*1110*/  SEL R22, R19, R2, !P1 ;  /* 0x0000000213167207 */ /* 0x000fe40004800000 */
[----:B------:R-:W-:Y:S01]  /*1120*/  SEL R19, R2, R19, !P1 ;  /* 0x0000001302137207 */ /* 0x000fe20004800000 */
[----:B------:R-:W-:-:S07]  /*1130*/  IMAD.MOV.U32 R2, RZ, RZ, R31 ;  /* 0x000000ffff027224 */ /* 0x000fce00078e001f */
.L_x_10:
[----:B------:R-:W-:Y:S05]  /*1140*/  @!P2 BRA `(.L_x_13) ;  /* 0x000000940084a947 */ /* 0x000fea0003800000 */
[----:B------:R-:W-:-:S13]  /*1150*/  ISETP.GT.U32.AND P0, PT, R33, 0x1, PT ;  /* 0x000000012100780c */ /* 0x000fda0003f04070 */
[----:B------:R-:W-:Y:S05]  /*1160*/  @P0 EXIT ;  /* 0x000000000000094d */ /* 0x000fea0003800000 */
.L_x_14:
[----:B------:R-:W-:-:S08]  /*1170*/  NOP ;  /* 0x0000000000007918 */ /* 0x000fd00000000000 */
[----:B------:R-:W1:Y:S02]  /*1180*/  USETMAXREG.TRY_ALLOC.CTAPOOL UP0, 0xe8 ;  /* 0x000000e8000079c8 */ /* 0x000e640008000600 */
[----:B-1----:R-:W-:-:S13]  /*1190*/  PLOP3.LUT P0, PT, PT, PT, UP0, 0x80, 0x0 ;  /* 0x000000000000781c */ /* 0x002fda0003f0f008 */
[----:B------:R-:W-:Y:S05]  /*11a0*/  @!P0 BRA `(.L_x_14) ;  /* 0xfffffffc00f08947 */ /* 0x000fea000383ffff */
[----:B------:R-:W-:-:S13]  /*11b0*/  LOP3.LUT P0, RZ, R8, 0xff, RZ, 0xc0, !PT ;  /* 0x000000ff08ff7812 */ /* 0x000fda000780c0ff */
[----:B------:R-:W-:Y:S05]  /*11c0*/  @!P0 EXIT ;  /* 0x000000000000894d */ /* 0x000fea0003800000 */
[----:B------:R-:W1:Y:S01]  /*11d0*/  S2UR UR4, SR_CgaCtaId ;  /* 0x00000000000479c3 */ /* 0x000e620000008800 */
[----:B------:R-:W-:Y:S01]  /*11e0*/  VIADD R6, R5, 0xffffffff ;  /* 0xffffffff05067836 */ /* 0x000fe20000000000 */
[----:B------:R-:W-:Y:S01]  /*11f0*/  SHF.R.S32.HI R0, RZ, 0x1f, R3 ;  /* 0x0000001fff007819 */ /* 0x000fe20000011403 */
[----:B------:R-:W-:Y:S01]  /*1200*/  UMOV UR41, 0x400 ;  /* 0x0000040000297882 */ /* 0x000fe20000000000 */
[----:B------:R-:W-:Y:S01]  /*1210*/  UISETP.LT.AND UP0, UPT, UR40, 0x1, UPT ;  /* 0x000000012800788c */ /* 0x000fe2000bf01270 */
[----:B------:R-:W-:Y:S01]  /*1220*/  LOP3.LUT R172, R16, 0x1, RZ, 0xfc, !PT ;  /* 0x0000000110ac7812 */ /* 0x000fe200078efcff */
[----:B------:R-:W-:Y:S01]  /*1230*/  USHF.L.U32 UR44, UR40, 0x1, URZ ;  /* 0x00000001282c7899 */ /* 0x000fe2000800063f */
[----:B------:R-:W-:Y:S01]  /*1240*/  R2UR UR42, R6 ;  /* 0x00000000062a72ca */ /* 0x000fe200000e0000 */
[----:B------:R-:W-:Y:S01]  /*1250*/  USEL UR43, UR40, 0x1, UP0 ;  /* 0x00000001282b7887 */ /* 0x000fe20008000000 */
[CC--:B------:R-:W-:Y:S02]  /*1260*/  LEA.HI R4, R0.reuse, R3.reuse, RZ, 0x2 ;  /* 0x0000000300047211 */ /* 0x0c0fe400078f10ff */
[----:B------:R-:W-:Y:S01]  /*1270*/  LEA.HI R0, R0, R3, RZ, 0x5 ;  /* 0x0000000300007211 */ /* 0x000fe200078f28ff */
[----:B------:R-:W-:Y:S01]  /*1280*/  UIADD3 UR43, -UR43, UR40, URZ ;  /* 0x000000282b2b7290 */ /* 0x000fe2000fffe13f */
[----:B------:R-:W-:-:S02]  /*1290*/  SHF.R.S32.HI R154, RZ, 0x2, R4 ;  /* 0x00000002ff9a7819 */ /* 0x000fc40000011404 */
[----:B------:R-:W-:Y:S02]  /*12a0*/  SHF.R.S32.HI R5, RZ, 0x1f, R4 ;  /* 0x0000001fff057819 */ /* 0x000fe40000011404 */
[----:B------:R-:W-:Y:S02]  /*12b0*/  LOP3.LUT R156, R4, 0xfffffffc, RZ, 0xc0, !PT ;  /* 0xfffffffc049c7812 */ /* 0x000fe400078ec0ff */
[----:B------:R-:W-:Y:S01]  /*12c0*/  LEA.HI R5, R5, R154, RZ, 0x3 ;  /* 0x0000009a05057211 */ /* 0x000fe200078f18ff */
[----:B------:R-:W-:Y:S01]  /*12d0*/  USHF.L.U32 UR42, UR42, 0x3, URZ ;  /* 0x000000032a2a7899 */ /* 0x000fe2000800063f */
[----:B------:R-:W-:Y:S01]  /*12e0*/  ISETP.NE.AND P0, PT, R6, RZ, PT ;  /* 0x000000ff0600720c */ /* 0x000fe20003f05270 */
[----:B------:R-:W-:Y:S01]  /*12f0*/  IMAD.IADD R156, R3, 0x1, -R156 ;  /* 0x00000001039c7824 */ /* 0x000fe200078e0a9c */
[----:B------:R-:W-:Y:S01]  /*1300*/  LOP3.LUT R5, R5, 0xfffffff8, RZ, 0xc0, !PT ;  /* 0xfffffff805057812 */ /* 0x000fe200078ec0ff */
[----:B-1----:R-:W-:Y:S01]  /*1310*/  ULEA UR41, UR4, UR41, 0x18 ;  /* 0x0000002904297291 */ /* 0x002fe2000f8ec03f */
[----:B------:R-:W-:Y:S01]  /*1320*/  SEL R173, RZ, 0x1, P0 ;  /* 0x00000001ffad7807 */ /* 0x000fe20000000000 */
[----:B------:R-:W-:Y:S01]  /*1330*/  IMAD.U32 R158, RZ, RZ, UR42 ;  /* 0x0000002aff9e7e24 */ /* 0x000fe2000f8e00ff */
[----:B------:R-:W-:Y:S01]  /*1340*/  ULDC UR4, c[0x0][0x284] ;  /* 0x0000a10000047ab9 */ /* 0x000fe20000000800 */
[----:B------:R-:W-:Y:S01]  /*1350*/  IMAD.IADD R154, R154, 0x1, -R5 ;  /* 0x000000019a9a7824 */ /* 0x000fe200078e0a05 */
[----:B------:R-:W-:Y:S01]  /*1360*/  UIADD3 UR45, UR41, 0x40, URZ ;  /* 0x00000040292d7890 */ /* 0x000fe2000fffe03f */
[----:B------:R-:W-:-:S02]  /*1370*/  SHF.R.S32.HI R5, RZ, 0x5, R0 ;  /* 0x00000005ff057819 */ /* 0x000fc40000011400 */
[C---:B------:R-:W-:Y:S02]  /*1380*/  LOP3.LUT R160, R158.reuse, 0x8, RZ, 0xc0, !PT ;  /* 0x000000089ea07812 */ /* 0x040fe400078ec0ff */
[--C-:B------:R-:W-:Y:S01]  /*1390*/  SHF.R.S32.HI R155, RZ, 0x1f, R154.reuse ;  /* 0x0000001fff9b7819 */ /* 0x100fe2000001149a */
[C-C-:B------:R-:W-:Y:S01]  /*13a0*/  IMAD R161, R5.reuse, -0x10, -R154.reuse ;  /* 0xfffffff005a17824 */ /* 0x140fe200078e0a9a */
[----:B------:R-:W-:Y:S01]  /*13b0*/  LOP3.LUT R158, R158, 0x8, RZ, 0xc, !PT ;  /* 0x000000089e9e7812 */ /* 0x000fe200078e0cff */
[----:B------:R-:W-:Y:S01]  /*13c0*/  IMAD.U32 R157, RZ, RZ, UR45 ;  /* 0x0000002dff9d7e24 */ /* 0x000fe2000f8e00ff */
[----:B------:R-:W-:Y:S01]  /*13d0*/  LOP3.LUT R160, R160, 0x18, RZ, 0x3c, !PT ;  /* 0x00000018a0a07812 */ /* 0x000fe200078e3cff */
[----:B------:R-:W-:-:S04]  /*13e0*/  IMAD.WIDE R154, R5, 0x10, R154 ;  /* 0x00000010059a7825 */ /* 0x000fc800078e029a */
[----:B------:R-:W-:Y:S02]  /*13f0*/  VIADD R159, R157, UR42 ;  /* 0x0000002a9d9f7c36 */ /* 0x000fe40008000000 */
[----:B------:R-:W-:-:S07]  /*1400*/  VIADD R161, R161, UR4 ;  /* 0x00000004a1a17c36 */ /* 0x000fce0008000000 */
.L_x_290:
[----:B------:R-:W-:Y:S01]  /*1410*/  SHF.L.U32 R0, R173, 0x1f, RZ ;  /* 0x0000001fad007819 */ /* 0x000fe200000006ff */
[----:B------:R-:W-:Y:S02]  /*1420*/  ULDC UR4, c[0x0][0x28c] ;  /* 0x0000a30000047ab9 */ /* 0x000fe40000000800 */
[----:B------:R-:W-:Y:S01]  /*1430*/  ISETP.LT.AND P1, PT, RZ, UR4, PT ;  /* 0x00000004ff007c0c */ /* 0x000fe2000bf21270 */
[----:B------:R-:W1:Y:S02]  /*1440*/  SYNCS.PHASECHK.TRANS64.TRYWAIT P0, [R157+UR42], R0 ;  /* 0x000000009d0075a7 */ /* 0x000e64000800016a */
[----:B-1-34-:R-:W-:Y:S10]  /*1450*/  @!P0 BRA `(.L_x_15) ;  /* 0x000000a000c48947 */ /* 0x01aff40003800000 */
.L_x_311:
[----:B------:R-:W-:Y:S05]  /*1460*/  @P1 BRA `(.L_x_16) ;  /* 0x0000000000401947 */ /* 0x000fea0003800000 */
[----:B-1----:R-:W-:Y:S01]  /*1470*/  MOV R0, 0x0 ;  /* 0x0000000000007802 */ /* 0x002fe20000000f00 */
[----:B------:R-:W-:Y:S01]  /*1480*/  ULDC.64 UR4, c[0x4][0x68] ;  /* 0x01001a0000047ab9 */ /* 0x000fe20000000a00 */
[----:B------:R-:W-:Y:S01]  /*1490*/  ULDC.64 UR6, c[0x4][0x8] ;  /* 0x0100020000067ab9 */ /* 0x000fe20000000a00 */
[----:B------:R-:W-:Y:S01]  /*14a0*/  IMAD.U32 R4, RZ, RZ, UR4 ;  /* 0x00000004ff047e24 */ /* 0x000fe2000f8e00ff */
[----:B------:R1:W2:Y:S01]  /*14b0*/  LDC.64 R14, c[0x4][R0] ;  /* 0x01000000000e7b82 */ /* 0x0002a20000000a00 */
[----:B------:R-:W-:Y:S01]  /*14c0*/  IMAD.U32 R5, RZ, RZ, UR5 ;  /* 0x00000005ff057e24 */ /* 0x000fe2000f8e00ff */
[----:B------:R-:W-:Y:S01]  /*14d0*/  ULDC.64 UR4, c[0x4][0x70] ;  /* 0x01001c0000047ab9 */ /* 0x000fe20000000a00 */
[----:B------:R-:W-:Y:S02]  /*14e0*/  IMAD.U32 R10, RZ, RZ, UR6 ;  /* 0x00000006ff0a7e24 */ /* 0x000fe4000f8e00ff */
[----:B------:R-:W-:Y:S02]  /*14f0*/  IMAD.U32 R6, RZ, RZ, UR4 ;  /* 0x00000004ff067e24 */ /* 0x000fe4000f8e00ff */
[----:B------:R-:W-:-:S02]  /*1500*/  IMAD.U32 R7, RZ, RZ, UR5 ;  /* 0x00000005ff077e24 */ /* 0x000fc4000f8e00ff */
[----:B------:R-:W-:Y:S02]  /*1510*/  IMAD.U32 R11, RZ, RZ, UR7 ;  /* 0x00000007ff0b7e24 */ /* 0x000fe4000f8e00ff */
[----:B------:R-:W-:Y:S02]  /*1520*/  IMAD.MOV.U32 R8, RZ, RZ, 0x1e1 ;  /* 0x000001e1ff087424 */ /* 0x000fe400078e00ff */
[----:B0-----:R-:W-:Y:S02]  /*1530*/  IMAD.MOV.U32 R12, RZ, RZ, 0x1 ;  /* 0x00000001ff0c7424 */ /* 0x001fe400078e00ff */
[----:B-1----:R-:W-:-:S07]  /*1540*/  IMAD.MOV.U32 R13, RZ, RZ, RZ ;  /* 0x000000ffff0d7224 */ /* 0x002fce00078e00ff */
[----:B------:R-:W-:-:S07]  /*1550*/  LEPC R20, `(.L_x_16) ;  /* 0x000000001014794e */ /* 0x000fce0000000000 */
[----:B--2--5:R-:W-:Y:S05]  /*1560*/  CALL.ABS.NOINC R14 ;  /* 0x000000000e007343 */ /* 0x024fea0003c00000 */
.L_x_16:
[----:B------:R-:W-:-:S13]  /*1570*/  ISETP.NE.AND P0, PT, R172, 0x3, PT ;  /* 0x00000003ac00780c */ /* 0x000fda0003f05270 */
[----:B------:R-:W-:Y:S05]  /*1580*/  @!P0 BRA `(.L_x_17) ;  /* 0x0000000000048947 */ /* 0x000fea0003800000 */
[----:B------:R-:W-:Y:S01]  /*1590*/  BPT.TRAP 0x1 ;  /* 0x000000040000795c */ /* 0x000fe20000300000 */
.L_x_17:
[----:B------:R-:W-:Y:S02]  /*15a0*/  IMAD.U32 R3, RZ, RZ, UR38 ;  /* 0x00000026ff037e24 */ /* 0x000fe4000f8e00ff */
[----:B-1----:R-:W-:-:S03]  /*15b0*/  IMAD.U32 R0, RZ, RZ, UR39 ;  /* 0x00000027ff007e24 */ /* 0x002fc6000f8e00ff */
[----:B------:R-:W-:Y:S02]  /*15c0*/  LEA R3, R3, UR41, 0x3 ;  /* 0x0000002903037c11 */ /* 0x000fe4000f8e18ff */
[----:B------:R-:W-:-:S04]  /*15d0*/  SHF.L.U32 R0, R0, 0x1f, RZ ;  /* 0x0000001f00007819 */ /* 0x000fc800000006ff */
[----:B------:R1:W2:Y:S01]  /*15e0*/  SYNCS.PHASECHK.TRANS64.TRYWAIT P1, [R3+URZ], R0 ;  /* 0x00000000030075a7 */ /* 0x0002a2000802017f */
[----:B------:R-:W-:Y:S05]  /*15f0*/  @!P0 BRA `(.L_x_18) ;  /* 0x0000000000048947 */ /* 0x000fea0003800000 */
[----:B------:R-:W-:Y:S01]  /*1600*/  BPT.TRAP 0x1 ;  /* 0x000000040000795c */ /* 0x000fe20000300000 */
.L_x_18:
[----:B------:R-:W-:-:S05]  /*1610*/  IMAD.U32 R4, RZ, RZ, UR43 ;  /* 0x0000002bff047e24 */ /* 0x000fca000f8e00ff */
[----:B------:R-:W-:Y:S01]  /*1620*/  ISETP.GE.AND P2, PT, R4, 0x1, PT ;  /* 0x000000010400780c */ /* 0x000fe20003f46270 */
[----:B--2---:R-:W-:-:S12]  /*1630*/  @P1 BRA `(.L_x_19) ;  /* 0x0000000000081947 */ /* 0x004fd80003800000 */
[----:B------:R-:W2:Y:S02]  /*1640*/  SYNCS.PHASECHK.TRANS64.TRYWAIT P1, [R3+URZ], R0 ;  /* 0x00000000030075a7 */ /* 0x000ea4000802017f */
[----:B--2---:R-:W-:Y:S05]  /*1650*/  @!P1 BRA `(.L_x_20) ;  /* 0x000000a000589947 */ /* 0x004fea0003800000 */
.L_x_19:
[----:B------:R-:W-:Y:S05]  /*1660*/  WARPSYNC.ALL ;  /* 0x0000000000007948 */ /* 0x000fea0003800000 */
[----:B------:R-:W-:Y:S01]  /*1670*/  UIADD3 UR4, UR41, 0x100, URZ ;  /* 0x0000010029047890 */ /* 0x000fe2000fffe03f */
[----:B------:R-:W-:Y:S01]  /*1680*/  WARPGROUP.ARRIVE ;  /* 0x00000000000079c5 */ /* 0x000fe20000000000 */
[----:B------:R-:W-:Y:S02]  /*1690*/  UIADD3 UR5, UR41, 0xc100, URZ ;  /* 0x0000c10029057890 */ /* 0x000fe4000fffe03f */
[----:B------:R-:W-:Y:S02]  /*16a0*/  USHF.R.U32.HI UR4, URZ, 0x4, UR4 ;  /* 0x000000043f047899 */ /* 0x000fe40008011604 */
[----:B------:R-:W-:-:S02]  /*16b0*/  USHF.R.U32.HI UR5, URZ, 0x4, UR5 ;  /* 0x000000043f057899 */ /* 0x000fc40008011605 */
[----:B------:R-:W-:Y:S02]  /*16c0*/  ULOP3.LUT UR4, UR4, 0x3fff, URZ, 0xc0, !UPT ;  /* 0x00003fff04047892 */ /* 0x000fe4000f8ec03f */
[----:B------:R-:W-:Y:S02]  /*16d0*/  ULOP3.LUT UR5, UR5, 0x3fff, URZ, 0xc0, !UPT ;  /* 0x00003fff05057892 */ /* 0x000fe4000f8ec03f */
[----:B------:R-:W-:Y:S02]  /*16e0*/  ULOP3.LUT UR4, UR4, 0x10000, URZ, 0xfc, !UPT ;  /* 0x0001000004047892 */ /* 0x000fe4000f8efc3f */
[----:B------:R-:W-:Y:S02]  /*16f0*/  ULOP3.LUT UR5, UR5, 0x10000, URZ, 0xfc, !UPT ;  /* 0x0001000005057892 */ /* 0x000fe4000f8efc3f */
[----:B------:R-:W-:Y:S02]  /*1700*/  ULEA UR6, UR38, UR4, 0xa ;  /* 0x0000000426067291 */ /* 0x000fe4000f8e503f */
[----:B------:R-:W-:Y:S01]  /*1710*/  ULEA UR7, UR38, UR5, 0xc ;  /* 0x0000000526077291 */ /* 0x000fe2000f8e603f */
[----:B------:R-:W-:Y:S01]  /*1720*/  UMOV UR9, 0x40000040 ;  /* 0x4000004000097882 */ /* 0x000fe20000000000 */
[----:B------:R-:W-:-:S03]  /*1730*/  UMOV UR11, 0x40000040 ;  /* 0x40000040000b7882 */ /* 0x000fc60000000000 */
[----:B------:R-:W-:Y:S02]  /*1740*/  UMOV UR8, UR6 ;  /* 0x0000000600087c82 */ /* 0x000fe40008000000 */
[----:B------:R-:W-:Y:S02]  /*1750*/  UMOV UR10, UR7 ;  /* 0x00000007000a7c82 */ /* 0x000fe40008000000 */
[----:B------:R-:W-:Y:S01]  /*1760*/  HGMMA.64x256x16.F32 R24, gdesc[UR8], RZ, !UPT, gsb0 ;  /* 0x03e00000081879f0 */ /* 0x000fe2000c0008ff */
[----:B------:R-:W-:Y:S02]  /*1770*/  UIADD3 UR8, UR6, 0x2, URZ ;  /* 0x0000000206087890 */ /* 0x000fe4000fffe03f */
[----:B------:R-:W-:Y:S01]  /*1780*/  UIADD3 UR10, UR7, 0x2, URZ ;  /* 0x00000002070a7890 */ /* 0x000fe2000fffe03f */
[----:B------:R-:W-:Y:S01]  /*1790*/  UMOV UR9, 0x40000040 ;  /* 0x4000004000097882 */ /* 0x000fe20000000000 */
[----:B------:R-:W-:Y:S01]  /*17a0*/  UMOV UR11, 0x40000040 ;  /* 0x40000040000b7882 */ /* 0x000fe20000000000 */
[----:B------:R-:W-:-:S02]  /*17b0*/  WARPGROUP.DEPBAR.LE gsb0, 0x0 ;  /* 0x00008000000079c5 */ /* 0x000fc40000010000 */
[----:B------:R-:W-:-:S15]  /*17c0*/  WARPGROUP.ARRIVE ;  /* 0x00000000000079c5 */ /* 0x000fde0000000000 */
[----:B------:R-:W-:-:S05]  /*17d0*/  NOP ;  /* 0x0000000000007918 */ /* 0x000fca0000000000 */
[----:B------:R-:W-:Y:S01]  /*17e0*/  HGMMA.64x256x16.F32 R24, gdesc[UR8], R24, gsb0 ;  /* 0x03e00000081879f0 */ /* 0x000fe20008000818 */
[----:B------:R-:W-:Y:S02]  /*17f0*/  UIADD3 UR8, UR6, 0x4, URZ ;  /* 0x0000000406087890 */ /* 0x000fe4000fffe03f */
[----:B------:R-:W-:Y:S01]  /*1800*/  UIADD3 UR10, UR7, 0x4, URZ ;  /* 0x00000004070a7890 */ /* 0x000fe2000fffe03f */
[----:B------:R-:W-:Y:S01]  /*1810*/  UMOV UR9, 0x40000040 ;  /* 0x4000004000097882 */ /* 0x000fe20000000000 */
[----:B------:R-:W-:Y:S01]  /*1820*/  UMOV UR11, 0x40000040 ;  /* 0x40000040000b7882 */ /* 0x000fe20000000000 */
[----:B------:R-:W-:Y:S02]  /*1830*/  WARPGROUP.DEPBAR.LE gsb0, 0x0 ;  /* 0x00008000000079c5 */ /* 0x000fe40000010000 */
        /* <DEDUP_REMOVED lines=42> */
[----:B------:R-:W-:Y:S03]  /*1ae0*/  HGMMA.64x256x16.F32 R24, gdesc[UR8], R24, gsb0 ;  /* 0x03e00000081879f0 */ /* 0x000fe60008000818 */
[----:B------:R-:W-:Y:S02]  /*1af0*/  WARPGROUP.DEPBAR.LE gsb0, 0x0 ;  /* 0x00008000000079c5 */ /* 0x000fe40000010000 */
[----:B------:R-:W-:Y:S05]  /*1b00*/  @!P2 BRA `(.L_x_21) ;  /* 0x00000004009ca947 */ /* 0x000fea0003800000 */
[----:B------:R-:W-:Y:S01]  /*1b10*/  UIADD3 UR6, UR38, 0x1, URZ ;  /* 0x0000000126067890 */ /* 0x000fe2000fffe03f */
[----:B-12---:R-:W-:-:S03]  /*1b20*/  IMAD.U32 R0, RZ, RZ, UR43 ;  /* 0x0000002bff007e24 */ /* 0x006fc6000f8e00ff */
[----:B------:R-:W-:-:S04]  /*1b30*/  UISETP.NE.AND UP0, UPT, UR6, 0x3, UPT ;  /* 0x000000030600788c */ /* 0x000fc8000bf05270 */
[----:B------:R-:W-:Y:S02]  /*1b40*/  USEL UR7, URZ, 0x1, UP0 ;  /* 0x000000013f077887 */ /* 0x000fe40008000000 */
[----:B------:R-:W-:Y:S02]  /*1b50*/  USEL UR6, UR6, URZ, UP0 ;  /* 0x0000003f06067287 */ /* 0x000fe40008000000 */
[----:B------:R-:W-:-:S06]  /*1b60*/  ULOP3.LUT UR7, UR39, UR7, URZ, 0x3c, !UPT ;  /* 0x0000000727077292 */ /* 0x000fcc000f8e3c3f */
[----:B------:R-:W-:Y:S01]  /*1b70*/  IMAD.U32 R5, RZ, RZ, UR7 ;  /* 0x00000007ff057e24 */ /* 0x000fe2000f8e00ff */
[----:B------:R-:W-:-:S06]  /*1b80*/  UMOV UR7, UR38 ;  /* 0x0000002600077c82 */ /* 0x000fcc0008000000 */
.L_x_28:
[----:B-12---:R-:W-:Y:S05]  /*1b90*/  @!P0 BRA `(.L_x_22) ;  /* 0x0000000000048947 */ /* 0x006fea0003800000 */
[----:B------:R-:W-:Y:S01]  /*1ba0*/  BPT.TRAP 0x1 ;  /* 0x000000040000795c */ /* 0x000fe20000300000 */
.L_x_22:
[----:B------:R-:W-:Y:S01]  /*1bb0*/  ULEA UR8, UR6, UR41, 0x3 ;  /* 0x0000002906087291 */ /* 0x000fe2000f8e183f */
[----:B------:R-:W-:-:S08]  /*1bc0*/  SHF.L.U32 R3, R5, 0x1f, RZ ;  /* 0x0000001f05037819 */ /* 0x000fd000000006ff */
[----:B------:R1:W2:Y:S01]  /*1bd0*/  SYNCS.PHASECHK.TRANS64.TRYWAIT P1, [UR8], R3 ;  /* 0x00000003ff0075a7 */ /* 0x0002a20008020148 */
[----:B------:R-:W-:Y:S05]  /*1be0*/  @!P0 BRA `(.L_x_23) ;  /* 0x0000000000048947 */ /* 0x000fea0003800000 */
[----:B------:R-:W-:Y:S01]  /*1bf0*/  BPT.TRAP 0x1 ;  /* 0x000000040000795c */ /* 0x000fe20000300000 */
.L_x_23:
[----:B--2---:R-:W-:Y:S05]  /*1c00*/  @P1 BRA `(.L_x_24) ;  /* 0x0000000000081947 */ /* 0x004fea0003800000 */
[----:B------:R-:W2:Y:S02]  /*1c10*/  SYNCS.PHASECHK.TRANS64.TRYWAIT P1, [UR8], R3 ;  /* 0x00000003ff0075a7 */ /* 0x000ea40008020148 */
[----:B--2---:R-:W-:Y:S05]  /*1c20*/  @!P1 BRA `(.L_x_25) ;  /* 0x0000009800f89947 */ /* 0x004fea0003800000 */
.L_x_24:
[----:B------:R-:W-:Y:S01]  /*1c30*/  ULEA UR12, UR6, UR4, 0xa ;  /* 0x00000004060c7291 */ /* 0x000fe2000f8e503f */
[----:B------:R-:W-:Y:S01]  /*1c40*/  WARPGROUP.ARRIVE ;  /* 0x00000000000079c5 */ /* 0x000fe20000000000 */
[----:B------:R-:W-:Y:S01]  /*1c50*/  ULEA UR13, UR6, UR5, 0xc ;  /* 0x00000005060d7291 */ /* 0x000fe2000f8e603f */
[----:B------:R-:W-:Y:S01]  /*1c60*/  UMOV UR9, 0x40000040 ;  /* 0x4000004000097882 */ /* 0x000fe20000000000 */
[----:B------:R-:W-:-:S03]  /*1c70*/  UMOV UR11, 0x40000040 ;  /* 0x40000040000b7882 */ /* 0x000fc60000000000 */
[----:B------:R-:W-:Y:S02]  /*1c80*/  UMOV UR8, UR12 ;  /* 0x0000000c00087c82 */ /* 0x000fe40008000000 */
[----:B------:R-:W-:Y:S02]  /*1c90*/  UMOV UR10, UR13 ;  /* 0x0000000d000a7c82 */ /* 0x000fe40008000000 */
[----:B------:R-:W-:Y:S01]  /*1ca0*/  HGMMA.64x256x16.F32 R24, gdesc[UR8], R24, gsb0 ;  /* 0x03e00000081879f0 */ /* 0x000fe20008000818 */
        /* <DEDUP_REMOVED lines=58> */
[----:B------:R-:W-:Y:S01]  /*2050*/  BPT.TRAP 0x1 ;  /* 0x000000040000795c */ /* 0x000fe20000300000 */
.L_x_26:
[----:B------:R-:W-:Y:S01]  /*2060*/  ULEA UR8, UR7, UR41, 0x3 ;  /* 0x0000002907087291 */ /* 0x000fe2000f8e183f */
[----:B------:R-:W-:-:S03]  /*2070*/  ISETP.GT.U32.AND P1, PT, R16, 0x1, PT ;  /* 0x000000011000780c */ /* 0x000fc60003f24070 */
[----:B------:R-:W-:-:S04]  /*2080*/  UIADD3 UR8, UR8, 0x18, URZ ;  /* 0x0000001808087890 */ /* 0x000fc8000fffe03f */
[----:B------:R-:W-:-:S09]  /*2090*/  UPRMT UR8, URZ, 0x654, UR8 ;  /* 0x000006543f087896 */ /* 0x000fd20008000008 */
[----:B------:R-:W-:Y:S01]  /*20a0*/  SYNCS.ARRIVE.TRANS64.RED.A1T0 RZ, [UR8], RZ ;  /* 0x000000ffffff79a7 */ /* 0x000fe20008100408 */
[----:B------:R-:W-:Y:S05]  /*20b0*/  @P1 BRA `(.L_x_27) ;  /* 0x0000000000041947 */ /* 0x000fea0003800000 */
[----:B------:R-:W-:Y:S01]  /*20c0*/  BPT.TRAP 0x1 ;  /* 0x000000040000795c */ /* 0x000fe20000300000 */
.L_x_27:
[----:B------:R-:W-:Y:S01]  /*20d0*/  UIADD3 UR6, UR6, 0x1, URZ ;  /* 0x0000000106067890 */ /* 0x000fe2000fffe03f */
[C---:B------:R-:W-:Y:S01]  /*20e0*/  ISETP.GT.AND P1, PT, R0.reuse, 0x1, PT ;  /* 0x000000010000780c */ /* 0x040fe20003f24270 */
[----:B------:R-:W-:Y:S01]  /*20f0*/  UIADD3 UR7, UR7, 0x1, URZ ;  /* 0x0000000107077890 */ /* 0x000fe2000fffe03f */
[----:B------:R-:W-:Y:S01]  /*2100*/  VIADD R0, R0, 0xffffffff ;  /* 0xffffffff00007836 */ /* 0x000fe20000000000 */
[----:B------:R-:W-:Y:S02]  /*2110*/  UISETP.NE.AND UP0, UPT, UR6, 0x3, UPT ;  /* 0x000000030600788c */ /* 0x000fe4000bf05270 */
[----:B------:R-:W-:Y:S02]  /*2120*/  UISETP.NE.AND UP1, UPT, UR7, 0x3, UPT ;  /* 0x000000030700788c */ /* 0x000fe4000bf25270 */
[----:B------:R-:W-:Y:S02]  /*2130*/  USEL UR8, URZ, 0x1, UP0 ;  /* 0x000000013f087887 */ /* 0x000fe40008000000 */
[----:B------:R-:W-:-:S02]  /*2140*/  USEL UR6, UR6, URZ, UP0 ;  /* 0x0000003f06067287 */ /* 0x000fc40008000000 */
[----:B------:R-:W-:Y:S02]  /*2150*/  USEL UR7, UR7, URZ, UP1 ;  /* 0x0000003f07077287 */ /* 0x000fe40008800000 */
[----:B------:R-:W-:Y:S01]  /*2160*/  LOP3.LUT R5, R5, UR8, RZ, 0x3c, !PT ;  /* 0x0000000805057c12 */ /* 0x000fe2000f8e3cff */
[----:B------:R-:W-:Y:S09]  /*2170*/  @P1 BRA `(.L_x_28) ;  /* 0xfffffff800841947 */ /* 0x000ff2000383ffff */
.L_x_21:
[----:B-12---:R-:W1:Y:S01]  /*2180*/  LDC R0, c[0x0][0x28c] ;  /* 0x0000a300ff007b82 */ /* 0x006e620000000800 */
[----:B------:R2:W-:Y:S01]  /*2190*/  SYNCS.ARRIVE.TRANS64.A1T0 RZ, [R158+UR45], RZ ;  /* 0x000000ff9eff79a7 */ /* 0x0005e2000810002d */
[----:B-1----:R-:W-:-:S13]  /*21a0*/  ISETP.GE.AND P1, PT, R0, 0x1, PT ;  /* 0x000000010000780c */ /* 0x002fda0003f26270 */
[----:B--2---:R-:W-:Y:S05]  /*21b0*/  @!P1 BRA `(.L_x_29) ;  /* 0x0000000000349947 */ /* 0x004fea0003800000 */
[----:B------:R-:W-:Y:S05]  /*21c0*/  @!P0 BRA `(.L_x_30) ;  /* 0x0000000000048947 */ /* 0x000fea0003800000 */
[----:B------:R-:W-:Y:S01]  /*21d0*/  BPT.TRAP 0x1 ;  /* 0x000000040000795c */ /* 0x000fe20000300000 */
.L_x_30:
[----:B------:R-:W-:Y:S01]  /*21e0*/  UIADD3 UR6, UR43, UR38, URZ ;  /* 0x000000262b067290 */ /* 0x000fe2000fffe03f */
[----:B------:R-:W-:-:S03]  /*21f0*/  ISETP.GT.U32.AND P0, PT, R16, 0x1, PT ;  /* 0x000000011000780c */ /* 0x000fc60003f04070 */
[----:B------:R-:W-:-:S04]  /*2200*/  UIMAD.WIDE.U32 UR4, UR6, -0x55555555, URZ ;  /* 0xaaaaaaab060478a5 */ /* 0x000fc8000f8e003f */
[----:B------:R-:W-:-:S04]  /*2210*/  USHF.R.U32.HI UR4, URZ, 0x1, UR5 ;  /* 0x000000013f047899 */ /* 0x000fc80008011605 */
[----:B------:R-:W-:-:S04]  /*2220*/  UIMAD UR6, UR4, -0x3, UR6 ;  /* 0xfffffffd040678a4 */ /* 0x000fc8000f8e0206 */
[----:B------:R-:W-:-:S04]  /*2230*/  ULEA UR6, UR6, UR41, 0x3 ;  /* 0x0000002906067291 */ /* 0x000fc8000f8e183f */
[----:B------:R-:W-:-:S04]  /*2240*/  UIADD3 UR6, UR6, 0x18, URZ ;  /* 0x0000001806067890 */ /* 0x000fc8000fffe03f */
[----:B------:R-:W-:-:S09]  /*2250*/  UPRMT UR6, URZ, 0x654, UR6 ;  /* 0x000006543f067896 */ /* 0x000fd20008000006 */
[----:B------:R-:W-:Y:S01]  /*2260*/  SYNCS.ARRIVE.TRANS64.RED.A1T0 RZ, [UR6], RZ ;  /* 0x000000ffffff79a7 */ /* 0x000fe20008100406 */
[----:B------:R-:W-:Y:S05]  /*2270*/  @P0 BRA `(.L_x_29) ;  /* 0x0000000000040947 */ /* 0x000fea0003800000 */
[----:B------:R-:W-:Y:S01]  /*2280*/  BPT.TRAP 0x1 ;  /* 0x000000040000795c */ /* 0x000fe20000300000 */
.L_x_29:
[----:B------:R-:W-:Y:S01]  /*2290*/  SHF.L.U32 R0, R173, 0x1f, RZ ;  /* 0x0000001fad007819 */ /* 0x000fe200000006ff */
[----:B------:R-:W-:Y:S01]  /*22a0*/  UIADD3 UR38, UR44, UR38, URZ ;  /* 0x000000262c267290 */ /* 0x000fe2000fffe03f */
[----:B------:R-:W1:Y:S01]  /*22b0*/  LDC R15, c[0x0][0x288] ;  /* 0x0000a200ff0f7b82 */ /* 0x000e620000000800 */
[----:B------:R-:W-:Y:S01]  /*22c0*/  UISETP.GE.U32.AND UP1, UPT, UR44, 0x3, UPT ;  /* 0x000000032c00788c */ /* 0x000fe2000bf26070 */
[----:B------:R-:W-:Y:S01]  /*22d0*/  IMAD.SHL.U32 R8, R156, 0x2, RZ ;  /* 0x000000029c087824 */ /* 0x000fe200078e00ff */
[----:B------:R-:W-:Y:S02]  /*22e0*/  UISETP.GT.U32.AND UP0, UPT, UR38, 0x2, UPT ;  /* 0x000000022600788c */ /* 0x000fe4000bf04070 */
[----:B------:R-:W-:Y:S02]  /*22f0*/  UIMAD.WIDE.U32 UR4, UR38, -0x55555555, URZ ;  /* 0xaaaaaaab260478a5 */ /* 0x000fe4000f8e003f */
[----:B------:R-:W-:Y:S01]  /*2300*/  UISETP.LT.U32.AND UP0, UPT, UR44, 0x3, UP0 ;  /* 0x000000032c00788c */ /* 0x000fe20008701070 */
[----:B------:R-:W2:Y:S01]  /*2310*/  SYNCS.PHASECHK.TRANS64.TRYWAIT P0, [R157+UR42+0x10], R0 ;  /* 0x000010009d0075a7 */ /* 0x000ea2000800016a */
[----:B------:R-:W-:Y:S01]  /*2320*/  USHF.R.U32.HI UR4, URZ, 0x1, UR5 ;  /* 0x000000013f047899 */ /* 0x000fe20008011605 */
[----:B------:R-:W-:Y:S01]  /*2330*/  SHF.R.S32.HI R9, RZ, 0x1f, R8 ;  /* 0x0000001fff097819 */ /* 0x000fe20000011408 */
[----:B------:R-:W-:-:S02]  /*2340*/  USEL UR6, URZ, 0x1, !UP0 ;  /* 0x000000013f067887 */ /* 0x000fc4000c000000 */
[----:B------:R-:W-:Y:S02]  /*2350*/  UIMAD UR38, UR4, -0x3, UR38 ;  /* 0xfffffffd042678a4 */ /* 0x000fe4000f8e0226 */
[----:B------:R-:W-:-:S04]  /*2360*/  ULOP3.LUT UR39, UR39, UR6, URZ, 0x3c, !UPT ;  /* 0x0000000627277292 */ /* 0x000fc8000f8e3c3f */
[----:B------:R-:W-:Y:S01]  /*2370*/  @UP1 ULOP3.LUT UR39, UR39, 0x1, UR4, 0x78, !UPT ;  /* 0x0000000127271892 */ /* 0x000fe2000f8e7804 */
[----:B-12---:R-:W-:Y:S11]  /*2380*/  @!P0 BRA `(.L_x_31) ;  /* 0x0000009400388947 */ /* 0x006ff60003800000 */
.L_x_312:
[----:B------:R-:W-:Y:S01]  /*2390*/  IMAD.SHL.U32 R14, R19, 0x40, RZ ;  /* 0x00000040130e7824 */ /* 0x000fe200078e00ff */
[----:B------:R-:W-:Y:S01]  /*23a0*/  ULDC UR6, c[0x0][0x284] ;  /* 0x0000a10000067ab9 */ /* 0x000fe20000000800 */
[----:B0-----:R-:W-:Y:S01]  /*23b0*/  IMAD.SHL.U32 R12, R22, 0x100, RZ ;  /* 0x00000100160c7824 */ /* 0x001fe200078e00ff */
[----:B------:R-:W-:Y:S01]  /*23c0*/  SHF.R.S32.HI R165, RZ, 0x1f, R2 ;  /* 0x0000001fffa57819 */ /* 0x000fe20000011402 */
[----:B------:R-:W-:Y:S01]  /*23d0*/  ULDC.64 UR4, c[0x0][0x5d0] ;  /* 0x0001740000047ab9 */ /* 0x000fe20000000a00 */
[----:B------:R-:W-:Y:S01]  /*23e0*/  ISETP.GE.AND P0, PT, R14, UR6, PT ;  /* 0x000000060e007c0c */ /* 0x000fe2000bf06270 */
[----:B------:R-:W-:Y:S01]  /*23f0*/  IMAD.WIDE.U32 R4, R2, UR4, R8 ;  /* 0x0000000402047c25 */ /* 0x000fe2000f8e0008 */
[----:B------:R-:W-:Y:S02]  /*2400*/  SHF.R.S32.HI R13, RZ, 0x1f, R12 ;  /* 0x0000001fff0d7819 */ /* 0x000fe4000001140c */
[C---:B------:R-:W-:Y:S01]  /*2410*/  ISETP.GE.OR P0, PT, R12.reuse, R15, P0 ;  /* 0x0000000f0c00720c */ /* 0x040fe20000706670 */
[----:B------:R-:W-:Y:S01]  /*2420*/  IMAD R3, R165, UR4, RZ ;  /* 0x00000004a5037c24 */ /* 0x000fe2000f8e02ff */
[----:B------:R-:W-:-:S03]  /*2430*/  IADD3 R6, P1, R12, R4, RZ ;  /* 0x000000040c067210 */ /* 0x000fc60007f3e0ff */
[----:B------:R-:W-:-:S05]  /*2440*/  IMAD R3, R2, UR5, R3 ;  /* 0x0000000502037c24 */ /* 0x000fca000f8e0203 */
[----:B------:R-:W-:-:S03]  /*2450*/  IADD3.X R7, R13, R5, R3, P1, !PT ;  /* 0x000000050d077210 */ /* 0x000fc60000ffe403 */
[----:B------:R-:W-:Y:S05]  /*2460*/  @P0 BRA `(.L_x_32) ;  /* 0x0000007c000c0947 */ /* 0x000fea0003800000 */
[----:B------:R-:W0:Y:S01]  /*2470*/  LDC.64 R10, c[0x0][0x5c8] ;  /* 0x00017200ff0a7b82 */ /* 0x000e220000000a00 */
[----:B-----5:R-:W-:Y:S01]  /*2480*/  FSETP.NEU.AND P0, PT, R152, RZ, PT ;  /* 0x000000ff9800720b */ /* 0x020fe20003f0d000 */
[----:B------:R-:W-:Y:S01]  /*2490*/  IMAD R3, R156, -0x2, R15 ;  /* 0xfffffffe9c037824 */ /* 0x000fe200078e020f */
[----:B------:R-:W-:Y:S01]  /*24a0*/  BSSY B0, `(.L_x_32) ;  /* 0x00007bf000007945 */ /* 0x000fe20003800000 */
[----:B------:R-:W-:-:S04]  /*24b0*/  IMAD.WIDE R162, R19, 0x40, R154 ;  /* 0x0000004013a27825 */ /* 0x000fc800078e029a */
[----:B-1----:R-:W-:Y:S02]  /*24c0*/  IMAD.IADD R0, R3, 0x1, -R12 ;  /* 0x0000000103007824 */ /* 0x002fe400078e0a0c */
[----:B------:R-:W-:-:S03]  /*24d0*/  IMAD.IADD R3, R161, 0x1, -R14 ;  /* 0x00000001a1037824 */ /* 0x000fc600078e0a0e */
[----:B------:R-:W-:-:S04]  /*24e0*/  ISETP.GT.AND P2, PT, R0, RZ, PT ;  /* 0x000000ff0000720c */ /* 0x000fc80003f44270 */
[----:B------:R-:W-:Y:S01]  /*24f0*/  ISETP.GT.AND P1, PT, R3, RZ, P2 ;  /* 0x000000ff0300720c */ /* 0x000fe20001724270 */
[-C--:B0-----:R-:W-:Y:S02]  /*2500*/  IMAD R4, R163, R10.reuse, RZ ;  /* 0x0000000aa3047224 */ /* 0x081fe400078e02ff */
[----:B------:R-:W-:-:S04]  /*2510*/  IMAD.WIDE.U32 R6, R162, R10, R6 ;  /* 0x0000000aa2067225 */ /* 0x000fc800078e0006 */
[----:B------:R-:W-:-:S04]  /*2520*/  IMAD R5, R162, R11, R4 ;  /* 0x0000000ba2057224 */ /* 0x000fc800078e0204 */
[----:B------:R-:W-:Y:S01]  /*2530*/  IMAD.IADD R179, R7, 0x1, R5 ;  /* 0x0000000107b37824 */ /* 0x000fe200078e0205 */
[----:B------:R-:W-:Y:S06]  /*2540*/  @!P0 BRA `(.L_x_33) ;  /* 0x0000005400a08947 */ /* 0x000fec0003800000 */
[----:B------:R-:W0:Y:S01]  /*2550*/  LDC.64 R20, c[0x0][0x5b8] ;  /* 0x00016e00ff147b82 */ /* 0x000e220000000a00 */
[----:B------:R-:W-:-:S07]  /*2560*/  ULDC.64 UR4, c[0x0][0x5c0] ;  /* 0x0001700000047ab9 */ /* 0x000fce0000000a00 */
[----:B------:R-:W1:Y:S08]  /*2570*/  LDC.64 R166, c[0x0][0x5b0] ;  /* 0x00016c00ffa67b82 */ /* 0x000e700000000a00 */
[----:B------:R-:W2:Y:S01]  /*2580*/  LDC.64 R14, c[0x0][0x5a8] ;  /* 0x00016a00ff0e7b82 */ /* 0x000ea20000000a00 */
[-C--:B0-----:R-:W-:Y:S02]  /*2590*/  IMAD R7, R165, R20.reuse, RZ ;  /* 0x00000014a5077224 */ /* 0x081fe400078e02ff */
[----:B------:R-:W-:-:S04]  /*25a0*/  IMAD.WIDE.U32 R4, R2, R20, R8 ;  /* 0x0000001402047225 */ /* 0x000fc800078e0008 */
[----:B------:R-:W-:Y:S01]  /*25b0*/  IMAD R175, R2, R21, R7 ;  /* 0x0000001502af7224 */ /* 0x000fe200078e0207 */
[----:B------:R-:W-:Y:S01]  /*25c0*/  IADD3 R164, P0, R12, R4, RZ ;  /* 0x000000040ca47210 */ /* 0x000fe20007f1e0ff */
[----:B-1----:R-:W-:-:S03]  /*25d0*/  IMAD R4, R163, R166, RZ ;  /* 0x000000a6a3047224 */ /* 0x002fc600078e02ff */
[----:B------:R-:W-:Y:S01]  /*25e0*/  IADD3.X R165, R13, R5, R175, P0, !PT ;  /* 0x000000050da57210 */ /* 0x000fe200007fe4af */
[C---:B------:R-:W-:Y:S02]  /*25f0*/  IMAD R177, R162.reuse, R167, R4 ;  /* 0x000000a7a2b17224 */ /* 0x040fe400078e0204 */
[----:B------:R-:W-:-:S04]  /*2600*/  IMAD.WIDE.U32 R4, R162, R166, R164 ;  /* 0x000000a6a2047225 */ /* 0x000fc800078e00a4 */
[----:B------:R-:W-:Y:S01]  /*2610*/  IMAD.IADD R5, R5, 0x1, R177 ;  /* 0x0000000105057824 */ /* 0x000fe200078e02b1 */
[----:B--2---:R-:W-:-:S04]  /*2620*/  LEA R168, P0, R4, R14, 0x1 ;  /* 0x0000000e04a87211 */ /* 0x004fc800078008ff */
[----:B------:R-:W-:-:S05]  /*2630*/  LEA.HI.X R169, R4, R15, R5, 0x1, P0 ;  /* 0x0000000f04a97211 */ /* 0x000fca00000f0c05 */
[----:B------:R0:W2:Y:S01]  /*2640*/  @P1 LDG.E.LTC128B.U16 R19, desc[UR36][R168.64] ;  /* 0x00000024a8131981 */ /* 0x0000a2000c1e1520 */
[----:B------:R-:W-:Y:S01]  /*2650*/  IMAD.WIDE.U32 R4, R162, R166, R12 ;  /* 0x000000a6a2047225 */ /* 0x000fe200078e000c */
[----:B------:R-:W-:Y:S02]  /*2660*/  BSSY B1, `(.L_x_34) ;  /* 0x0000014000017945 */ /* 0x000fe40003800000 */
[----:B------:R-:W-:-:S04]  /*2670*/  IADD3 R170, P0, R8, R4, RZ ;  /* 0x0000000408aa7210 */ /* 0x000fc80007f1e0ff */
[----:B------:R-:W-:Y:S01]  /*2680*/  IADD3.X R171, R9, R177, R5, P0, !PT ;  /* 0x000000b109ab7210 */ /* 0x000fe200007fe405 */
[----:B0-----:R-:W-:Y:S01]  /*2690*/  IMAD.SHL.U32 R168, R166, 0x8, RZ ;  /* 0x00000008a6a87824 */ /* 0x001fe200078e00ff */
[----:B------:R-:W-:Y:S02]  /*26a0*/  LEA R4, P0, R6, UR4, 0x1 ;  /* 0x0000000406047c11 */ /* 0x000fe4000f8008ff */
[----:B------:R-:W-:Y:S01]  /*26b0*/  SHF.L.U64.HI R169, R166, 0x3, R167 ;  /* 0x00000003a6a97819 */ /* 0x000fe200000102a7 */
[----:B------:R-:W-:Y:S01]  /*26c0*/  IMAD.WIDE.U32 R170, R2, R20, R170 ;  /* 0x0000001402aa7225 */ /* 0x000fe200078e00aa */
[----:B------:R-:W-:Y:S02]  /*26d0*/  LEA.HI.X R5, R6, UR5, R179, 0x1, P0 ;  /* 0x0000000506057c11 */ /* 0x000fe400080f0cb3 */
[----:B------:R-:W-:Y:S02]  /*26e0*/  ISETP.GT.AND P0, PT, R0, 0x1, PT ;  /* 0x000000010000780c */ /* 0x000fe40003f04270 */
[----:B------:R-:W-:-:S02]  /*26f0*/  LEA R6, P4, R170, R14, 0x1 ;  /* 0x0000000eaa067211 */ /* 0x000fc400078808ff */
[----:B------:R-:W-:Y:S01]  /*2700*/  ISETP.GT.AND P3, PT, R3, RZ, P0 ;  /* 0x000000ff0300720c */ /* 0x000fe20000764270 */
[----:B--2---:R-:W-:-:S05]  /*2710*/  HADD2.F32 R7, -RZ, R19.H0_H0 ;  /* 0x20000013ff077230 */ /* 0x004fca0000004100 */
[----:B------:R-:W-:-:S04]  /*2720*/  FMUL R7, R7, R152 ;  /* 0x0000009807077220 */ /* 0x000fc80000400000 */
[----:B------:R-:W-:-:S05]  /*2730*/  FFMA R7, R24, R153, R7 ;  /* 0x0000009918077223 */ /* 0x000fca0000000007 */
[----:B------:R-:W-:Y:S01]  /*2740*/  F2FP.F16.F32.PACK_AB R21, RZ, R7 ;  /* 0x00000007ff15723e */ /* 0x000fe200000000ff */
[----:B------:R-:W-:-:S04]  /*2750*/  IMAD.IADD R7, R175, 0x1, R171 ;  /* 0x00000001af077824 */ /* 0x000fc800078e02ab */
[----:B------:R0:W-:Y:S01]  /*2760*/  @P1 STG.E.U16 desc[UR36][R4.64], R21 ;  /* 0x0000001504001986 */ /* 0x0001e2000c101524 */
[----:B------:R-:W-:Y:S01]  /*2770*/  LEA.HI.X R7, R170, R15, R7, 0x1, P4 ;  /* 0x0000000faa077211 */ /* 0x000fe200020f0c07 */
[----:B------:R-:W-:Y:S06]  /*2780*/  @!P3 BRA `(.L_x_35) ;  /* 0x000000000004b947 */ /* 0x000fec0003800000 */
[----:B------:R1:W5:Y:S02]  /*2790*/  LDG.E.LTC128B.U16 R19, desc[UR36][R6.64+0x2] ;  /* 0x0000022406137981 */ /* 0x000364000c1e1520 */
.L_x_35:
[----:B------:R-:W-:Y:S05]  /*27a0*/  BSYNC B1 ;  /* 0x0000000000017941 */ /* 0x000fea0003800000 */
.L_x_34:
[----:B0----5:R-:W-:Y:S01]  /*27b0*/  HADD2.F32 R21, -RZ, R19.H0_H0 ;  /* 0x20000013ff157230 */ /* 0x021fe20000004100 */
[----:B------:R-:W-:Y:S01]  /*27c0*/  ISETP.GT.AND P2, PT, R3, 0x8, P2 ;  /* 0x000000080300780c */ /* 0x000fe20001744270 */
[----:B------:R-:W-:-:S04]  /*27d0*/  IMAD.WIDE.U32 R168, R162, R166, R168 ;  /* 0x000000a6a2a87225 */ /* 0x000fc800078e00a8 */
[----:B------:R-:W-:Y:S01]  /*27e0*/  FMUL R22, R21, R152 ;  /* 0x0000009815167220 */ /* 0x000fe20000400000 */
[----:B------:R-:W-:Y:S01]  /*27f0*/  IMAD.IADD R177, R177, 0x1, R169 ;  /* 0x00000001b1b17824 */ /* 0x000fe200078e02a9 */
[----:B------:R-:W-:Y:S02]  /*2800*/  IADD3 R21, P1, R164, R168, RZ ;  /* 0x000000a8a4157210 */ /* 0x000fe40007f3e0ff */
[----:B------:R-:W-:-:S03]  /*2810*/  FFMA R22, R25, R153, R22 ;  /* 0x0000009919167223 */ /* 0x000fc60000000016 */
[----:B------:R-:W-:Y:S01]  /*2820*/  IMAD.X R164, R177, 0x1, R165, P1 ;  /* 0x00000001b1a47824 */ /* 0x000fe200008e06a5 */
[C---:B------:R-:W-:Y:S02]  /*2830*/  LEA R24, P1, R21.reuse, R14, 0x1 ;  /* 0x0000000e15187211 */ /* 0x040fe400078208ff */
[----:B------:R-:W-:Y:S02]  /*2840*/  F2FP.F16.F32.PACK_AB R22, RZ, R22 ;  /* 0x00000016ff16723e */ /* 0x000fe400000000ff */
[----:B------:R-:W-:Y:S02]  /*2850*/  LEA.HI.X R25, R21, R15, R164, 0x1, P1 ;  /* 0x0000000f15197211 */ /* 0x000fe400008f0ca4 */
[----:B------:R-:W-:Y:S02]  /*2860*/  PRMT R21, R22, 0x7610, R21 ;  /* 0x0000761016157816 */ /* 0x000fe40000000015 */
[----:B------:R-:W-:-:S03]  /*2870*/  PRMT R22, R19, 0x7610, R22 ;  /* 0x0000761013167816 */ /* 0x000fc60000000016 */
[----:B------:R0:W-:Y:S04]  /*2880*/  @P3 STG.E.U16 desc[UR36][R4.64+0x2], R21 ;  /* 0x0000021504003986 */ /* 0x0001e8000c101524 */
[----:B------:R-:W2:Y:S01]  /*2890*/  @P2 LDG.E.LTC128B.U16 R22, desc[UR36][R24.64] ;  /* 0x0000002418162981 */ /* 0x000ea2000c1e1520 */
[----:B------:R-:W-:Y:S01]  /*28a0*/  IADD3 R8, P1, P3, R8, R168, R12 ;  /* 0x000000a808087210 */ /* 0x000fe20007b3e00c */
[----:B------:R-:W-:Y:S01]  /*28b0*/  BSSY B1, `(.L_x_36) ;  /* 0x0000011000017945 */ /* 0x000fe20003800000 */
[C---:B------:R-:W-:Y:S02]  /*28c0*/  SHF.L.U64.HI R11, R10.reuse, 0x4, R11 ;  /* 0x000000040a0b7819 */ /* 0x040fe4000001020b */
[----:B------:R-:W-:Y:S02]  /*28d0*/  IADD3.X R9, R9, R177, R13, P1, P3 ;  /* 0x000000b109097210 */ /* 0x000fe40000fe640d */
[----:B------:R-:W-:-:S02]  /*28e0*/  LEA R10, P1, R10, R4, 0x4 ;  /* 0x000000040a0a7211 */ /* 0x000fc400078220ff */
[----:B------:R-:W-:Y:S01]  /*28f0*/  ISETP.GT.AND P0, PT, R3, 0x8, P0 ;  /* 0x000000080300780c */ /* 0x000fe20000704270 */
[----:B0-----:R-:W-:-:S04]  /*2900*/  IMAD.WIDE.U32 R20, R2, R20, R8 ;  /* 0x0000001402147225 */ /* 0x001fc800078e0008 */
[----:B------:R-:W-:Y:S01]  /*2910*/  IMAD.X R11, R11, 0x1, R5, P1 ;  /* 0x000000010b0b7824 */ /* 0x000fe200008e0605 */
[----:B------:R-:W-:Y:S01]  /*2920*/  LEA R8, P3, R20, R14, 0x1 ;  /* 0x0000000e14087211 */ /* 0x000fe200078608ff */
[----:B------:R-:W-:-:S05]  /*2930*/  IMAD.IADD R2, R175, 0x1, R21 ;  /* 0x00000001af027824 */ /* 0x000fca00078e0215 */
[----:B------:R-:W-:Y:S01]  /*2940*/  LEA.HI.X R9, R20, R15, R2, 0x1, P3 ;  /* 0x0000000f14097211 */ /* 0x000fe200018f0c02 */
[----:B--2---:R-:W-:-:S05]  /*2950*/  HADD2.F32 R19, -RZ, R22.H0_H0 ;  /* 0x20000016ff137230 */ /* 0x004fca0000004100 */
[----:B------:R-:W-:-:S04]  /*2960*/  FMUL R19, R19, R152 ;  /* 0x0000009813137220 */ /* 0x000fc80000400000 */
[----:B------:R-:W-:-:S05]  /*2970*/  FFMA R19, R26, R153, R19 ;  /* 0x000000991a137223 */ /* 0x000fca0000000013 */
[----:B------:R-:W-:-:S05]  /*2980*/  F2FP.F16.F32.PACK_AB R19, RZ, R19 ;  /* 0x00000013ff13723e */ /* 0x000fca00000000ff */
[----:B------:R0:W-:Y:S01]  /*2990*/  @P2 STG.E.U16 desc[UR36][R10.64], R19 ;  /* 0x000000130a002986 */ /* 0x0001e2000c101524 */
[----:B------:R-:W-:Y:S05]  /*29a0*/  @!P0 BRA `(.L_x_37) ;  /* 0x0000000000048947 */ /* 0x000fea0003800000 */
[----:B------:R2:W5:Y:S02]  /*29b0*/  LDG.E.LTC128B.U16 R22, desc[UR36][R8.64+0x2] ;  /* 0x0000022408167981 */ /* 0x000564000c1e1520 */
.L_x_37:
[----:B------:R-:W-:Y:S05]  /*29c0*/  BSYNC B1 ;  /* 0x0000000000017941 */ /* 0x000fea0003800000 */
.L_x_36:
[----:B-----5:R-:W-:Y:S01]  /*29d0*/  HADD2.F32 R13, -RZ, R22.H0_H0 ;  /* 0x20000016ff0d7230 */ /* 0x020fe20000004100 */
[----:B------:R-:W-:Y:S01]  /*29e0*/  ISETP.GT.AND P1, PT, R0, 0x8, PT ;  /* 0x000000080000780c */ /* 0x000fe20003f24270 */
[----:B------:R-:W-:Y:S03]  /*29f0*/  BSSY B1, `(.L_x_38) ;  /* 0x0000008000017945 */ /* 0x000fe60003800000 */
[----:B------:R-:W-:Y:S01]  /*2a00*/  FMUL R2, R13, R152 ;  /* 0x000000980d027220 */ /* 0x000fe20000400000 */
[----:B------:R-:W-:-:S03]  /*2a10*/  ISETP.GT.AND P2, PT, R3, RZ, P1 ;  /* 0x000000ff0300720c */ /* 0x000fc60000f44270 */
[----:B------:R-:W-:-:S05]  /*2a20*/  FFMA R2, R27, R153, R2 ;  /* 0x000000991b027223 */ /* 0x000fca0000000002 */
[----:B------:R-:W-:-:S05]  /*2a30*/  F2FP.F16.F32.PACK_AB R2, RZ, R2 ;  /* 0x00000002ff02723e */ /* 0x000fca00000000ff */
[----:B------:R3:W-:Y:S01]  /*2a40*/  @P0 STG.E.U16 desc[UR36][R10.64+0x2], R2 ;  /* 0x000002020a000986 */ /* 0x0007e2000c101524 */
[----:B------:R-:W-:Y:S05]  /*2a50*/  @!P2 BRA `(.L_x_39) ;  /* 0x000000000004a947 */ /* 0x000fea0003800000 */
[----:B------:R4:W5:Y:S02]  /*2a60*/  LDG.E.LTC128B.U16 R22, desc[UR36][R6.64+0x10] ;  /* 0x0000102406167981 */ /* 0x000964000c1e1520 */
.L_x_39:
[----:B------:R-:W-:Y:S05]  /*2a70*/  BSYNC B1 ;  /* 0x0000000000017941 */ /* 0x000fea0003800000 */
.L_x_38:
        /* <DEDUP_REMOVED lines=10> */
.L_x_41:
[----:B------:R-:W-:Y:S05]  /*2b20*/  BSYNC B1 ;  /* 0x0000000000017941 */ /* 0x000fea0003800000 */
.L_x_40:
[----:B0----5:R-:W-:Y:S01]  /*2b30*/  HADD2.F32 R13, -RZ, R22.H0_H0 ;  /* 0x20000016ff0d7230 */ /* 0x021fe20000004100 */
[----:B------:R-:W-:Y:S01]  /*2b40*/  ISETP.GT.AND P1, PT, R3, 0x8, P1 ;  /* 0x000000080300780c */ /* 0x000fe20000f24270 */
[----:B------:R-:W-:Y:S03]  /*2b50*/  BSSY B1, `(.L_x_42) ;  /* 0x0000007000017945 */ /* 0x000fe60003800000 */
[----:B---3--:R-:W-:-:S04]  /*2b60*/  FMUL R2, R13, R152 ;  /* 0x000000980d027220 */ /* 0x008fc80000400000 */
[----:B------:R-:W-:-:S05]  /*2b70*/  FFMA R2, R29, R153, R2 ;  /* 0x000000991d027223 */ /* 0x000fca0000000002 */
[----:B------:R-:W-:-:S05]  /*2b80*/  F2FP.F16.F32.PACK_AB R2, RZ, R2 ;  /* 0x00000002ff02723e */ /* 0x000fca00000000ff */
[----:B------:R0:W-:Y:S01]  /*2b90*/  @P3 STG.E.U16 desc[UR36][R4.64+0x12], R2 ;  /* 0x0000120204003986 */ /* 0x0001e2000c101524 */
[----:B------:R-:W-:Y:S05]  /*2ba0*/  @!P1 BRA `(.L_x_43) ;  /* 0x0000000000049947 */ /* 0x000fea0003800000 */
[----:B------:R3:W5:Y:S02]  /*2bb0*/  LDG.E.LTC128B.U16 R22, desc[UR36][R8.64+0x10] ;  /* 0x0000102408167981 */ /* 0x000764000c1e1520 */
.L_x_43:
[----:B------:R-:W-:Y:S05]  /*2bc0*/  BSYNC B1 ;  /* 0x0000000000017941 */ /* 0x000fea0003800000 */
.L_x_42:
[----:B-----5:R-:W-:Y:S01]  /*2bd0*/  HADD2.F32 R13, -RZ, R22.H0_H0 ;  /* 0x20000016ff0d7230 */ /* 0x020fe20000004100 */
[----:B------:R-:W-:Y:S01]  /*2be0*/  ISETP.GT.AND P0, PT, R3, 0x8, P0 ;  /* 0x000000080300780c */ /* 0x000fe20000704270 */
[----:B------:R-:W-:Y:S03]  /*2bf0*/  BSSY B1, `(.L_x_44) ;  /* 0x0000007000017945 */ /* 0x000fe60003800000 */
[----:B------:R-:W-:-:S04]  /*2c00*/  FMUL R13, R13, R152 ;  /* 0x000000980d0d7220 */ /* 0x000fc80000400000 */
[----:B------:R-:W-:-:S05]  /*2c10*/  FFMA R13, R30, R153, R13 ;  /* 0x000000991e0d7223 */ /* 0x000fca000000000d */
[----:B------:R-:W-:-:S05]  /*2c20*/  F2FP.F16.F32.PACK_AB R13, RZ, R13 ;  /* 0x0000000dff0d723e */ /* 0x000fca00000000ff */
[----:B------:R0:W-:Y:S01]  /*2c30*/  @P1 STG.E.U16 desc[UR36][R10.64+0x10], R13 ;  /* 0x0000100d0a001986 */ /* 0x0001e2000c101524 */
[----:B------:R-:W-:Y:S05]  /*2c40*/  @!P0 BRA `(.L_x_45) ;  /* 0x0000000000048947 */ /* 0x000fea0003800000 */
[----:B------:R0:W5:Y:S02]  /*2c50*/  LDG.E.LTC128B.U16 R22, desc[UR36][R8.64+0x12] ;  /* 0x0000122408167981 */ /* 0x000164000c1e1520 */
.L_x_45:
[----:B------:R-:W-:Y:S05]  /*2c60*/  BSYNC B1 ;  /* 0x0000000000017941 */ /* 0x000fea0003800000 */
.L_x_44:
[----:B0----5:R-:W-:Y:S01]  /*2c70*/  HADD2.F32 R13, -RZ, R22.H0_H0 ;  /* 0x20000016ff0d7230 */ /* 0x021fe20000004100 */
        /* <DEDUP_REMOVED lines=9> */
.L_x_47:
[----:B------:R-:W-:Y:S05]  /*2d10*/  BSYNC B1 ;  /* 0x0000000000017941 */ /* 0x000fea0003800000 */
.L_x_46:
        /* <DEDUP_REMOVED lines=10> */
.L_x_49:
[----:B------:R-:W-:Y:S05]  /*2dc0*/  BSYNC B1 ;  /* 0x0000000000017941 */ /* 0x000fea0003800000 */
.L_x_48:
[----:B0----5:R-:W-:Y:S01]  /*2dd0*/  HADD2.F32 R13, -RZ, R22.H0_H0 ;  /* 0x20000016ff0d7230 */ /* 0x021fe20000004100 */
        /* <DEDUP_REMOVED lines=8> */
.L_x_51:
[----:B------:R-:W-:Y:S05]  /*2e60*/  BSYNC B1 ;  /* 0x0000000000017941 */ /* 0x000fea0003800000 */
.L_x_50:
        /* <DEDUP_REMOVED lines=9> */
.L_x_53:
[----:B------:R-:W-:Y:S05]  /*2f00*/  BSYNC B1 ;  /* 0x0000000000017941 */ /* 0x000fea0003800000 */
.L_x_52:
        /* <DEDUP_REMOVED lines=10> */
.L_x_55:
[----:B------:R-:W-:Y:S05]  /*2fb0*/  BSYNC B1 ;  /* 0x0000000000017941 */ /* 0x000fea0003800000 */
.L_x_54:
        /* <DEDUP_REMOVED lines=10> */
.L_x_57:
[----:B------:R-:W-:Y:S05]  /*3060*/  BSYNC B1 ;  /* 0x0000000000017941 */ /* 0x000fea0003800000 */
.L_x_56:
        /* <DEDUP_REMOVED lines=9> */
.L_x_59:
[----:B------:R-:W-:Y:S05]  /*3100*/  BSYNC B1 ;  /* 0x0000000000017941 */ /* 0x000fea0003800000 */
.L_x_58:
        /* <DEDUP_REMOVED lines=9> */
.L_x_61:
[----:B------:R-:W-:Y:S05]  /*31a0*/  BSYNC B1 ;  /* 0x0000000000017941 */ /* 0x000fea0003800000 */
.L_x_60:
        /* <DEDUP_REMOVED lines=10> */
.L_x_63:
[----:B------:R-:W-:Y:S05]  /*3250*/  BSYNC B1 ;  /* 0x0000000000017941 */ /* 0x000fea0003800000 */
.L_x_62:
        /* <DEDUP_REMOVED lines=10> */
.L_x_65:
[----:B------:R-:W-:Y:S05]  /*3300*/  BSYNC B1 ;  /* 0x0000000000017941 */ /* 0x000fea0003800000 */
.L_x_64:
        /* <DEDUP_REMOVED lines=9> */
.L_x_67:
[----:B------:R-:W-:Y:S05]  /*33a0*/  BSYNC B1 ;  /* 0x0000000000017941 */ /* 0x000fea0003800000 */
.L_x_66:
        /* <DEDUP_REMOVED lines=9> */
.L_x_69:
[----:B------:R-:W-:Y:S05]  /*3440*/  BSYNC B1 ;  /* 0x0000000000017941 */ /* 0x000fea0003800000 */
.L_x_68:
        /* <DEDUP_REMOVED lines=10> */
.L_x_71:
[----:B------:R-:W-:Y:S05]  /*34f0*/  BSYNC B1 ;  /* 0x0000000000017941 */ /* 0x000fea0003800000 */
.L_x_70:
        /* <DEDUP_REMOVED lines=10> */
.L_x_73:
[----:B------:R-:W-:Y:S05]  /*35a0*/  BSYNC B1 ;  /* 0x0000000000017941 */ /* 0x000fea0003800000 */
.L_x_72:
        /* <DEDUP_REMOVED lines=9> */
.L_x_75:
[----:B------:R-:W-:Y:S05]  /*3640*/  BSYNC B1 ;  /* 0x0000000000017941 */ /* 0x000fea0003800000 */
.L_x_74:
        /* <DEDUP_REMOVED lines=9> */
.L_x_77:
[----:B------:R-:W-:Y:S05]  /*36e0*/  BSYNC B1 ;  /* 0x0000000000017941 */ /* 0x000fea0003800000 */
.L_x_76:
        /* <DEDUP_REMOVED lines=10> */
.L_x_79:
[----:B------:R-:W-:Y:S05]  /*3790*/  BSYNC B1 ;  /* 0x0000000000017941 */ /* 0x000fea0003800000 */
.L_x_78:
        /* <DEDUP_REMOVED lines=10> */
.L_x_81:
[----:B------:R-:W-:Y:S05]  /*3840*/  BSYNC B1 ;  /* 0x0000000000017941 */ /* 0x000fea0003800000 */
.L_x_80:
        /* <DEDUP_REMOVED lines=9> */
.L_x_83:
[----:B------:R-:W-:Y:S05]  /*38e0*/  BSYNC B1 ;  /* 0x0000000000017941 */ /* 0x000fea0003800000 */
.L_x_82:
        /* <DEDUP_REMOVED lines=9> */
.L_x_85:
[----:B------:R-:W-:Y:S05]  /*3980*/  BSYNC B1 ;  /* 0x0000000000017941 */ /* 0x000fea0003800000 */
.L_x_84:
        /* <DEDUP_REMOVED lines=10> */
.L_x_87:
[----:B------:R-:W-:Y:S05]  /*3a30*/  BSYNC B1 ;  /* 0x0000000000017941 */ /* 0x000fea0003800000 */
.L_x_86:
        /* <DEDUP_REMOVED lines=10> */
.L_x_89:
[----:B------:R-:W-:Y:S05]  /*3ae0*/  BSYNC B1 ;  /* 0x0000000000017941 */ /* 0x000fea0003800000 */
.L_x_88:
        /* <DEDUP_REMOVED lines=9> */
.L_x_91:
[----:B------:R-:W-:Y:S05]  /*3b80*/  BSYNC B1 ;  /* 0x0000000000017941 */ /* 0x000fea0003800000 */
.L_x_90:
        /* <DEDUP_REMOVED lines=9> */
.L_x_93:
[----:B------:R-:W-:Y:S05]  /*3c20*/  BSYNC B1 ;  /* 0x0000000000017941 */ /* 0x000fea0003800000 */
.L_x_92:
        /* <DEDUP_REMOVED lines=10> */
.L_x_95:
[----:B------:R-:W-:Y:S05]  /*3cd0*/  BSYNC B1 ;  /* 0x0000000000017941 */ /* 0x000fea0003800000 */
.L_x_94:
        /* <DEDUP_REMOVED lines=10> */
.L_x_97:
[----:B------:R-:W-:Y:S05]  /*3d80*/  BSYNC B1 ;  /* 0x0000000000017941 */ /* 0x000fea0003800000 */
.L_x_96:
        /* <DEDUP_REMOVED lines=9> */
.L_x_99:
[----:B------:R-:W-:Y:S05]  /*3e20*/  BSYNC B1 ;  /* 0x0000000000017941 */ /* 0x000fea0003800000 */
.L_x_98:
        /* <DEDUP_REMOVED lines=9> */
.L_x_101:
[----:B------:R-:W-:Y:S05]  /*3ec0*/  BSYNC B1 ;  /* 0x0000000000017941 */ /* 0x000fea0003800000 */
.L_x_100:
        /* <DEDUP_REMOVED lines=10> */
.L_x_103:
[----:B------:R-:W-:Y:S05]  /*3f70*/  BSYNC B1 ;  /* 0x0000000000017941 */ /* 0x000fea0003800000 */
.L_x_102:
        /* <DEDUP_REMOVED lines=10> */
.L_x_105:
[----:B------:R-:W-:Y:S05]  /*4020*/  BSYNC B1 ;  /* 0x0000000000017941 */ /* 0x000fea0003800000 */
.L_x_104:
        /* <DEDUP_REMOVED lines=9> */
.L_x_107:
[----:B------:R-:W-:Y:S05]  /*40c0*/  BSYNC B1 ;  /* 0x0000000000017941 */ /* 0x000fea0003800000 */
.L_x_106:
        /* <DEDUP_REMOVED lines=9> */
.L_x_109:
[----:B------:R-:W-:Y:S05]  /*4160*/  BSYNC B1 ;  /* 0x0000000000017941 */ /* 0x000fea0003800000 */
.L_x_108:
        /* <DEDUP_REMOVED lines=10> */
.L_x_111:
[----:B------:R-:W-:Y:S05]  /*4210*/  BSYNC B1 ;  /* 0x0000000000017941 */ /* 0x000fea0003800000 */
.L_x_110:
        /* <DEDUP_REMOVED lines=10> */
.L_x_113:
[----:B------:R-:W-:Y:S05]  /*42c0*/  BSYNC B1 ;  /* 0x0000000000017941 */ /* 0x000fea0003800000 */
.L_x_112:
        /* <DEDUP_REMOVED lines=9> */
.L_x_115:
[----:B------:R-:W-:Y:S05]  /*4360*/  BSYNC B1 ;  /* 0x0000000000017941 */ /* 0x000fea0003800000 */
.L_x_114:
        /* <DEDUP_REMOVED lines=9> */
.L_x_117:
[----:B------:R-:W-:Y:S05]  /*4400*/  BSYNC B1 ;  /* 0x0000000000017941 */ /* 0x000fea0003800000 */
.L_x_116:
        /* <DEDUP_REMOVED lines=10> */
.L_x_119:
[----:B------:R-:W-:Y:S05]  /*44b0*/  BSYNC B1 ;  /* 0x0000000000017941 */ /* 0x000fea0003800000 */
.L_x_118:
        /* <DEDUP_REMOVED lines=10> */
.L_x_121:
[----:B------:R-:W-:Y:S05]  /*4560*/  BSYNC B1 ;  /* 0x0000000000017941 */ /* 0x000fea0003800000 */
.L_x_120:
        /* <DEDUP_REMOVED lines=9> */
.L_x_123:
[----:B------:R-:W-:Y:S05]  /*4600*/  BSYNC B1 ;  /* 0x0000000000017941 */ /* 0x000fea0003800000 */
.L_x_122:
        /* <DEDUP_REMOVED lines=9> */
.L_x_125:
[----:B------:R-:W-:Y:S05]  /*46a0*/  BSYNC B1 ;  /* 0x0000000000017941 */ /* 0x000fea0003800000 */
.L_x_124:
        /* <DEDUP_REMOVED lines=10> */
.L_x_127:
[----:B------:R-:W-:Y:S05]  /*4750*/  BSYNC B1 ;  /* 0x0000000000017941 */ /* 0x000fea0003800000 */
.L_x_126:
        /* <DEDUP_REMOVED lines=10> */
.L_x_129:
[----:B------:R-:W-:Y:S05]  /*4800*/  BSYNC B1 ;  /* 0x0000000000017941 */ /* 0x000fea0003800000 */
.L_x_128:
        /* <DEDUP_REMOVED lines=9> */
.L_x_131:
[----:B------:R-:W-:Y:S05]  /*48a0*/  BSYNC B1 ;  /* 0x0000000000017941 */ /* 0x000fea0003800000 */
.L_x_130:
        /* <DEDUP_REMOVED lines=9> */
.L_x_133:
[----:B------:R-:W-:Y:S05]  /*4940*/  BSYNC B1 ;  /* 0x0000000000017941 */ /* 0x000fea0003800000 */
.L_x_132:
        /* <DEDUP_REMOVED lines=10> */
.L_x_135:
[----:B------:R-:W-:Y:S05]  /*49f0*/  BSYNC B1 ;  /* 0x0000000000017941 */ /* 0x000fea0003800000 */
.L_x_134:
        /* <DEDUP_REMOVED lines=10> */
.L_x_137:
[----:B------:R-:W-:Y:S05]  /*4aa0*/  BSYNC B1 ;  /* 0x0000000000017941 */ /* 0x000fea0003800000 */
.L_x_136:
        /* <DEDUP_REMOVED lines=9> */
.L_x_139:
[----:B------:R-:W-:Y:S05]  /*4b40*/  BSYNC B1 ;  /* 0x0000000000017941 */ /* 0x000fea0003800000 */
.L_x_138:
        /* <DEDUP_REMOVED lines=9> */
.L_x_141:
[----:B------:R-:W-:Y:S05]  /*4be0*/  BSYNC B1 ;  /* 0x0000000000017941 */ /* 0x000fea0003800000 */
.L_x_140:
        /* <DEDUP_REMOVED lines=10> */
.L_x_143:
[----:B------:R-:W-:Y:S05]  /*4c90*/  BSYNC B1 ;  /* 0x0000000000017941 */ /* 0x000fea0003800000 */
.L_x_142:
        /* <DEDUP_REMOVED lines=10> */
.L_x_145:
[----:B------:R-:W-:Y:S05]  /*4d40*/  BSYNC B1 ;  /* 0x0000000000017941 */ /* 0x000fea0003800000 */
.L_x_144:
        /* <DEDUP_REMOVED lines=9> */
.L_x_147:
[----:B------:R-:W-:Y:S05]  /*4de0*/  BSYNC B1 ;  /* 0x0000000000017941 */ /* 0x000fea0003800000 */
.L_x_146:
        /* <DEDUP_REMOVED lines=9> */
.L_x_149:
[----:B------:R-:W-:Y:S05]  /*4e80*/  BSYNC B1 ;  /* 0x0000000000017941 */ /* 0x000fea0003800000 */
.L_x_148:
        /* <DEDUP_REMOVED lines=10> */
.L_x_151:
[----:B------:R-:W-:Y:S05]  /*4f30*/  BSYNC B1 ;  /* 0x0000000000017941 */ /* 0x000fea0003800000 */
.L_x_150:
        /* <DEDUP_REMOVED lines=10> */
.L_x_153:
[----:B------:R-:W-:Y:S05]  /*4fe0*/  BSYNC B1 ;  /* 0x0000000000017941 */ /* 0x000fea0003800000 */
.L_x_152:
        /* <DEDUP_REMOVED lines=9> */
.L_x_155:
[----:B------:R-:W-:Y:S05]  /*5080*/  BSYNC B1 ;  /* 0x0000000000017941 */ /* 0x000fea0003800000 */
.L_x_154:
        /* <DEDUP_REMOVED lines=9> */
.L_x_157:
[----:B------:R-:W-:Y:S05]  /*5120*/  BSYNC B1 ;  /* 0x0000000000017941 */ /* 0x000fea0003800000 */
.L_x_156:
        /* <DEDUP_REMOVED lines=10> */
.L_x_159:
[----:B------:R-:W-:Y:S05]  /*51d0*/  BSYNC B1 ;  /* 0x0000000000017941 */ /* 0x000fea0003800000 */
.L_x_158:
        /* <DEDUP_REMOVED lines=10> */
.L_x_161:
[----:B------:R-:W-:Y:S05]  /*5280*/  BSYNC B1 ;  /* 0x0000000000017941 */ /* 0x000fea0003800000 */
.L_x_160:
        /* <DEDUP_REMOVED lines=9> */
.L_x_163:
[----:B------:R-:W-:Y:S05]  /*5320*/  BSYNC B1 ;  /* 0x0000000000017941 */ /* 0x000fea0003800000 */
.L_x_162:
        /* <DEDUP_REMOVED lines=9> */
.L_x_165:
[----:B------:R-:W-:Y:S05]  /*53c0*/  BSYNC B1 ;  /* 0x0000000000017941 */ /* 0x000fea0003800000 */
.L_x_164:
        /* <DEDUP_REMOVED lines=10> */
.L_x_167:
[----:B------:R-:W-:Y:S05]  /*5470*/  BSYNC B1 ;  /* 0x0000000000017941 */ /* 0x000fea0003800000 */
.L_x_166:
        /* <DEDUP_REMOVED lines=10> */
.L_x_169:
[----:B------:R-:W-:Y:S05]  /*5520*/  BSYNC B1 ;  /* 0x0000000000017941 */ /* 0x000fea0003800000 */
.L_x_168:
        /* <DEDUP_REMOVED lines=9> */
.L_x_171:
[----:B------:R-:W-:Y:S05]  /*55c0*/  BSYNC B1 ;  /* 0x0000000000017941 */ /* 0x000fea0003800000 */
.L_x_170:
        /* <DEDUP_REMOVED lines=9> */
.L_x_173:
[----:B------:R-:W-:Y:S05]  /*5660*/  BSYNC B1 ;  /* 0x0000000000017941 */ /* 0x000fea0003800000 */
.L_x_172:
        /* <DEDUP_REMOVED lines=10> */
.L_x_175:
[----:B------:R-:W-:Y:S05]  /*5710*/  BSYNC B1 ;  /* 0x0000000000017941 */ /* 0x000fea0003800000 */
.L_x_174:
        /* <DEDUP_REMOVED lines=10> */
.L_x_177:
[----:B------:R-:W-:Y:S05]  /*57c0*/  BSYNC B1 ;  /* 0x0000000000017941 */ /* 0x000fea0003800000 */
.L_x_176:
        /* <DEDUP_REMOVED lines=9> */
.L_x_179:
[----:B------:R-:W-:Y:S05]  /*5860*/  BSYNC B1 ;  /* 0x0000000000017941 */ /* 0x000fea0003800000 */
.L_x_178:
        /* <DEDUP_REMOVED lines=9> */
.L_x_181:
[----:B------:R-:W-:Y:S05]  /*5900*/  BSYNC B1 ;  /* 0x0000000000017941 */ /* 0x000fea0003800000 */
.L_x_180:
        /* <DEDUP_REMOVED lines=10> */
.L_x_183:
[----:B------:R-:W-:Y:S05]  /*59b0*/  BSYNC B1 ;  /* 0x0000000000017941 */ /* 0x000fea0003800000 */
.L_x_182:
        /* <DEDUP_REMOVED lines=10> */
.L_x_185:
[----:B------:R-:W-:Y:S05]  /*5a60*/  BSYNC B1 ;  /* 0x0000000000017941 */ /* 0x000fea0003800000 */
.L_x_184:
        /* <DEDUP_REMOVED lines=9> */
.L_x_187:
[----:B------:R-:W-:Y:S05]  /*5b00*/  BSYNC B1 ;  /* 0x0000000000017941 */ /* 0x000fea0003800000 */
.L_x_186:
        /* <DEDUP_REMOVED lines=9> */
.L_x_189:
[----:B------:R-:W-:Y:S05]  /*5ba0*/  BSYNC B1 ;  /* 0x0000000000017941 */ /* 0x000fea0003800000 */
.L_x_188:
        /* <DEDUP_REMOVED lines=10> */
.L_x_191:
[----:B------:R-:W-:Y:S05]  /*5c50*/  BSYNC B1 ;  /* 0x0000000000017941 */ /* 0x000fea0003800000 */
.L_x_190:
        /* <DEDUP_REMOVED lines=10> */
.L_x_193:
[----:B------:R-:W-:Y:S05]  /*5d00*/  BSYNC B1 ;  /* 0x0000000000017941 */ /* 0x000fea0003800000 */
.L_x_192:
        /* <DEDUP_REMOVED lines=9> */
.L_x_195:
[----:B------:R-:W-:Y:S05]  /*5da0*/  BSYNC B1 ;  /* 0x0000000000017941 */ /* 0x000fea0003800000 */
.L_x_194:
        /* <DEDUP_REMOVED lines=9> */
.L_x_197:
[----:B------:R-:W-:Y:S05]  /*5e40*/  BSYNC B1 ;  /* 0x0000000000017941 */ /* 0x000fea0003800000 */
.L_x_196:
        /* <DEDUP_REMOVED lines=10> */
.L_x_199:
[----:B------:R-:W-:Y:S05]  /*5ef0*/  BSYNC B1 ;  /* 0x0000000000017941 */ /* 0x000fea0003800000 */
.L_x_198:
        /* <DEDUP_REMOVED lines=10> */
.L_x_201:
[----:B------:R-:W-:Y:S05]  /*5fa0*/  BSYNC B1 ;  /* 0x0000000000017941 */ /* 0x000fea0003800000 */
.L_x_200:
        /* <DEDUP_REMOVED lines=9> */
.L_x_203:
[----:B------:R-:W-:Y:S05]  /*6040*/  BSYNC B1 ;  /* 0x0000000000017941 */ /* 0x000fea0003800000 */
.L_x_202:
        /* <DEDUP_REMOVED lines=9> */
.L_x_205:
[----:B------:R-:W-:Y:S05]  /*60e0*/  BSYNC B1 ;  /* 0x0000000000017941 */ /* 0x000fea0003800000 */
.L_x_204:
        /* <DEDUP_REMOVED lines=10> */
.L_x_207:
[----:B------:R-:W-:Y:S05]  /*6190*/  BSYNC B1 ;  /* 0x0000000000017941 */ /* 0x000fea0003800000 */
.L_x_206:
        /* <DEDUP_REMOVED lines=10> */
.L_x_209:
[----:B------:R-:W-:Y:S05]  /*6240*/  BSYNC B1 ;  /* 0x0000000000017941 */ /* 0x000fea0003800000 */
.L_x_208:
        /* <DEDUP_REMOVED lines=9> */
.L_x_211:
[----:B------:R-:W-:Y:S05]  /*62e0*/  BSYNC B1 ;  /* 0x0000000000017941 */ /* 0x000fea0003800000 */
.L_x_210:
        /* <DEDUP_REMOVED lines=9> */
.L_x_213:
[----:B------:R-:W-:Y:S05]  /*6380*/  BSYNC B1 ;  /* 0x0000000000017941 */ /* 0x000fea0003800000 */
.L_x_212:
        /* <DEDUP_REMOVED lines=10> */
.L_x_215:
[----:B------:R-:W-:Y:S05]  /*6430*/  BSYNC B1 ;  /* 0x0000000000017941 */ /* 0x000fea0003800000 */
.L_x_214:
        /* <DEDUP_REMOVED lines=10> */
.L_x_217:
[----:B------:R-:W-:Y:S05]  /*64e0*/  BSYNC B1 ;  /* 0x0000000000017941 */ /* 0x000fea0003800000 */
.L_x_216:
        /* <DEDUP_REMOVED lines=9> */
.L_x_219:
[----:B------:R-:W-:Y:S05]  /*6580*/  BSYNC B1 ;  /* 0x0000000000017941 */ /* 0x000fea0003800000 */
.L_x_218:
        /* <DEDUP_REMOVED lines=9> */
.L_x_221:
[----:B------:R-:W-:Y:S05]  /*6620*/  BSYNC B1 ;  /* 0x0000000000017941 */ /* 0x000fea0003800000 */
.L_x_220:
        /* <DEDUP_REMOVED lines=10> */
.L_x_223:
[----:B------:R-:W-:Y:S05]  /*66d0*/  BSYNC B1 ;  /* 0x0000000000017941 */ /* 0x000fea0003800000 */
.L_x_222:
        /* <DEDUP_REMOVED lines=10> */
.L_x_225:
[----:B------:R-:W-:Y:S05]  /*6780*/  BSYNC B1 ;  /* 0x0000000000017941 */ /* 0x000fea0003800000 */
.L_x_224:
        /* <DEDUP_REMOVED lines=9> */
.L_x_227:
[----:B------:R-:W-:Y:S05]  /*6820*/  BSYNC B1 ;  /* 0x0000000000017941 */ /* 0x000fea0003800000 */
.L_x_226:
        /* <DEDUP_REMOVED lines=9> */
.L_x_229:
[----:B------:R-:W-:Y:S05]  /*68c0*/  BSYNC B1 ;  /* 0x0000000000017941 */ /* 0x000fea0003800000 */
.L_x_228:
        /* <DEDUP_REMOVED lines=10> */
.L_x_231:
[----:B------:R-:W-:Y:S05]  /*6970*/  BSYNC B1 ;  /* 0x0000000000017941 */ /* 0x000fea0003800000 */
.L_x_230:
        /* <DEDUP_REMOVED lines=10> */
.L_x_233:
[----:B------:R-:W-:Y:S05]  /*6a20*/  BSYNC B1 ;  /* 0x0000000000017941 */ /* 0x000fea0003800000 */
.L_x_232:
        /* <DEDUP_REMOVED lines=9> */
.L_x_235:
[----:B------:R-:W-:Y:S05]  /*6ac0*/  BSYNC B1 ;  /* 0x0000000000017941 */ /* 0x000fea0003800000 */
.L_x_234:
        /* <DEDUP_REMOVED lines=9> */
.L_x_237:
[----:B------:R-:W-:Y:S05]  /*6b60*/  BSYNC B1 ;  /* 0x0000000000017941 */ /* 0x000fea0003800000 */
.L_x_236:
        /* <DEDUP_REMOVED lines=10> */
.L_x_239:
[----:B------:R-:W-:Y:S05]  /*6c10*/  BSYNC B1 ;  /* 0x0000000000017941 */ /* 0x000fea0003800000 */
.L_x_238:
        /* <DEDUP_REMOVED lines=10> */
.L_x_241:
[----:B------:R-:W-:Y:S05]  /*6cc0*/  BSYNC B1 ;  /* 0x0000000000017941 */ /* 0x000fea0003800000 */
.L_x_240:
        /* <DEDUP_REMOVED lines=9> */
.L_x_243:
[----:B------:R-:W-:Y:S05]  /*6d60*/  BSYNC B1 ;  /* 0x0000000000017941 */ /* 0x000fea0003800000 */
.L_x_242:
        /* <DEDUP_REMOVED lines=9> */
.L_x_245:
[----:B------:R-:W-:Y:S05]  /*6e00*/  BSYNC B1 ;  /* 0x0000000000017941 */ /* 0x000fea0003800000 */
.L_x_244:
        /* <DEDUP_REMOVED lines=10> */
.L_x_247:
[----:B------:R-:W-:Y:S05]  /*6eb0*/  BSYNC B1 ;  /* 0x0000000000017941 */ /* 0x000fea0003800000 */
.L_x_246:
        /* <DEDUP_REMOVED lines=10> */
.L_x_249:
[----:B------:R-:W-:Y:S05]  /*6f60*/  BSYNC B1 ;  /* 0x0000000000017941 */ /* 0x000fea0003800000 */
.L_x_248:
        /* <DEDUP_REMOVED lines=9> */
.L_x_251:
[----:B------:R-:W-:Y:S05]  /*7000*/  BSYNC B1 ;  /* 0x0000000000017941 */ /* 0x000fea0003800000 */
.L_x_250:
        /* <DEDUP_REMOVED lines=9> */
.L_x_253:
[----:B------:R-:W-:Y:S05]  /*70a0*/  BSYNC B1 ;  /* 0x0000000000017941 */ /* 0x000fea0003800000 */
.L_x_252:
        /* <DEDUP_REMOVED lines=10> */
.L_x_255:
[----:B------:R-:W-:Y:S05]  /*7150*/  BSYNC B1 ;  /* 0x0000000000017941 */ /* 0x000fea0003800000 */
.L_x_254:
        /* <DEDUP_REMOVED lines=10> */
.L_x_257:
[----:B------:R-:W-:Y:S05]  /*7200*/  BSYNC B1 ;  /* 0x0000000000017941 */ /* 0x000fea0003800000 */
.L_x_256:
        /* <DEDUP_REMOVED lines=9> */
.L_x_259:
[----:B------:R-:W-:Y:S05]  /*72a0*/  BSYNC B1 ;  /* 0x0000000000017941 */ /* 0x000fea0003800000 */
.L_x_258:
        /* <DEDUP_REMOVED lines=9> */
.L_x_261:
[----:B------:R-:W-:Y:S05]  /*7340*/  BSYNC B1 ;  /* 0x0000000000017941 */ /* 0x000fea0003800000 */
.L_x_260:
        /* <DEDUP_REMOVED lines=10> */
.L_x_263:
[----:B------:R-:W-:Y:S05]  /*73f0*/  BSYNC B1 ;  /* 0x0000000000017941 */ /* 0x000fea0003800000 */
.L_x_262:
        /* <DEDUP_REMOVED lines=10> */
.L_x_265:
[----:B------:R-:W-:Y:S05]  /*74a0*/  BSYNC B1 ;  /* 0x0000000000017941 */ /* 0x000fea0003800000 */
.L_x_264:
        /* <DEDUP_REMOVED lines=9> */
.L_x_267:
[----:B------:R-:W-:Y:S05]  /*7540*/  BSYNC B1 ;  /* 0x0000000000017941 */ /* 0x000fea0003800000 */
.L_x_266:
        /* <DEDUP_REMOVED lines=9> */
.L_x_269:
[----:B------:R-:W-:Y:S05]  /*75e0*/  BSYNC B1 ;  /* 0x0000000000017941 */ /* 0x000fea0003800000 */
.L_x_268:
        /* <DEDUP_REMOVED lines=10> */
.L_x_271:
[----:B------:R-:W-:Y:S05]  /*7690*/  BSYNC B1 ;  /* 0x0000000000017941 */ /* 0x000fea0003800000 */
.L_x_270:
        /* <DEDUP_REMOVED lines=10> */
.L_x_273:
[----:B------:R-:W-:Y:S05]  /*7740*/  BSYNC B1 ;  /* 0x0000000000017941 */ /* 0x000fea0003800000 */
.L_x_272:
        /* <DEDUP_REMOVED lines=9> */
.L_x_275:
[----:B------:R-:W-:Y:S05]  /*77e0*/  BSYNC B1 ;  /* 0x0000000000017941 */ /* 0x000fea0003800000 */
.L_x_274:
        /* <DEDUP_REMOVED lines=9> */
.L_x_277:
[----:B------:R-:W-:Y:S05]  /*7880*/  BSYNC B1 ;  /* 0x0000000000017941 */ /* 0x000fea0003800000 */
.L_x_276:
        /* <DEDUP_REMOVED lines=10> */
.L_x_279:
[----:B------:R-:W-:Y:S05]  /*7930*/  BSYNC B1 ;  /* 0x0000000000017941 */ /* 0x000fea0003800000 */
.L_x_278:
        /* <DEDUP_REMOVED lines=10> */
.L_x_281:
[----:B------:R-:W-:Y:S05]  /*79e0*/  BSYNC B1 ;  /* 0x0000000000017941 */ /* 0x000fea0003800000 */
.L_x_280:
[----:B01--45:R-:W-:Y:S01]  /*79f0*/  HADD2.F32 R7, -RZ, R22.H0_H0 ;  /* 0x20000016ff077230 */ /* 0x033fe20000004100 */
        /* <DEDUP_REMOVED lines=8> */
.L_x_283:
[----:B------:R-:W-:Y:S05]  /*7a80*/  BSYNC B1 ;  /* 0x0000000000017941 */ /* 0x000fea0003800000 */
.L_x_282:
[----:B0----5:R-:W-:Y:S01]  /*7a90*/  HADD2.F32 R5, -RZ, R22.H0_H0 ;  /* 0x20000016ff057230 */ /* 0x021fe20000004100 */
[----:B------:R-:W-:Y:S01]  /*7aa0*/  ISETP.GT.AND P0, PT, R3, 0x8, P0 ;  /* 0x000000080300780c */ /* 0x000fe20000704270 */
[----:B------:R-:W-:Y:S01]  /*7ab0*/  @P1 IMAD.MOV.U32 R4, RZ, RZ, R10 ;  /* 0x000000ffff041224 */ /* 0x000fe200078e000a */
[----:B------:R-:W-:Y:S02]  /*7ac0*/  BSSY B1, `(.L_x_284) ;  /* 0x0000009000017945 */ /* 0x000fe40003800000 */
[----:B------:R-:W-:-:S04]  /*7ad0*/  FMUL R5, R5, R152 ;  /* 0x0000009805057220 */ /* 0x000fc80000400000 */
[----:B------:R-:W-:-:S05]  /*7ae0*/  FFMA R5, R150, R153, R5 ;  /* 0x0000009996057223 */ /* 0x000fca0000000005 */
[----:B------:R-:W-:-:S04]  /*7af0*/  F2FP.F16.F32.PACK_AB R5, RZ, R5 ;  /* 0x00000005ff05723e */ /* 0x000fc800000000ff */
[----:B------:R-:W-:Y:S01]  /*7b00*/  PRMT R2, R5, 0x7610, R2 ;  /* 0x0000761005027816 */ /* 0x000fe20000000002 */
[----:B------:R-:W-:-:S05]  /*7b10*/  @P1 IMAD.MOV.U32 R5, RZ, RZ, R11 ;  /* 0x000000ffff051224 */ /* 0x000fca00078e000b */
[----:B------:R0:W-:Y:S01]  /*7b20*/  @P1 STG.E.U16 desc[UR36][R4.64+0x1f0], R2 ;  /* 0x0001f00204001986 */ /* 0x0001e2000c101524 */
[----:B------:R-:W-:Y:S05]  /*7b30*/  @!P0 BRA `(.L_x_285) ;  /* 0x0000000000048947 */ /* 0x000fea0003800000 */
[----:B------:R4:W5:Y:S02]  /*7b40*/  LDG.E.LTC128B.U16 R22, desc[UR36][R8.64+0x1f2] ;  /* 0x0001f22408167981 */ /* 0x000964000c1e1520 */
.L_x_285:
[----:B------:R-:W-:Y:S05]  /*7b50*/  BSYNC B1 ;  /* 0x0000000000017941 */ /* 0x000fea0003800000 */
.L_x_284:
[----:B------:R-:W-:Y:S05]  /*7b60*/  @!P0 BRA `(.L_x_286) ;  /* 0x0000002400488947 */ /* 0x000fea0003800000 */
[----:B-----5:R-:W-:-:S05]  /*7b70*/  HADD2.F32 R3, -RZ, R22.H0_H0 ;  /* 0x20000016ff037230 */ /* 0x020fca0000004100 */
[----:B------:R-:W-:-:S04]  /*7b80*/  FMUL R0, R3, R152 ;  /* 0x0000009803007220 */ /* 0x000fc80000400000 */
[----:B------:R-:W-:-:S05]  /*7b90*/  FFMA R0, R151, R153, R0 ;  /* 0x0000009997007223 */ /* 0x000fca0000000000 */
[----:B------:R-:W-:-:S05]  /*7ba0*/  F2FP.F16.F32.PACK_AB R0, RZ, R0 ;  /* 0x00000000ff00723e */ /* 0x000fca00000000ff */
[----:B------:R0:W-:Y:S01]  /*7bb0*/  STG.E.U16 desc[UR36][R10.64+0x1f2], R0 ;  /* 0x0001f2000a007986 */ /* 0x0001e2000c101524 */
[----:B------:R-:W-:Y:S05]  /*7bc0*/  BRA `(.L_x_286) ;  /* 0x0000002400307947 */ /* 0x000fea0003800000 */
.L_x_33:
[----:B------:R-:W-:Y:S01]  /*7bd0*/  ISETP.GT.AND P0, PT, R0, 0x1, PT ;  /* 0x000000010000780c */ /* 0x000fe20003f04270 */
[----:B------:R-:W-:Y:S01]  /*7be0*/  ULDC.64 UR4, c[0x0][0x5c0] ;  /* 0x0001700000047ab9 */ /* 0x000fe20000000a00 */
[-C--:B------:R-:W-:Y:S01]  /*7bf0*/  FMUL R24, R24, R153.reuse ;  /* 0x0000009918187220 */ /* 0x080fe20000400000 */
[-C--:B------:R-:W-:Y:S01]  /*7c00*/  FMUL R25, R25, R153.reuse ;  /* 0x0000009919197220 */ /* 0x080fe20000400000 */
[----:B------:R-:W-:Y:S01]  /*7c10*/  ISETP.GT.AND P3, PT, R3, RZ, P0 ;  /* 0x000000ff0300720c */ /* 0x000fe20000764270 */
[-C--:B------:R-:W-:Y:S01]  /*7c20*/  FMUL R26, R26, R153.reuse ;  /* 0x000000991a1a7220 */ /* 0x080fe20000400000 */
[----:B------:R-:W-:Y:S01]  /*7c30*/  LEA R4, P4, R6, UR4, 0x1 ;  /* 0x0000000406047c11 */ /* 0x000fe2000f8808ff */
[-C--:B------:R-:W-:Y:S01]  /*7c40*/  FMUL R27, R27, R153.reuse ;  /* 0x000000991b1b7220 */ /* 0x080fe20000400000 */
[----:B------:R-:W-:Y:S01]  /*7c50*/  F2FP.F16.F32.PACK_AB R24, RZ, R24 ;  /* 0x00000018ff18723e */ /* 0x000fe200000000ff */
[-C--:B------:R-:W-:Y:S01]  /*7c60*/  FMUL R28, R28, R153.reuse ;  /* 0x000000991c1c7220 */ /* 0x080fe20000400000 */
[----:B------:R-:W-:Y:S01]  /*7c70*/  LEA.HI.X R5, R6, UR5, R179, 0x1, P4 ;  /* 0x0000000506057c11 */ /* 0x000fe2000a0f0cb3 */
[----:B------:R-:W-:Y:S01]  /*7c80*/  FMUL R29, R29, R153 ;  /* 0x000000991d1d7220 */ /* 0x000fe20000400000 */
[----:B------:R-:W-:Y:S01]  /*7c90*/  F2FP.F16.F32.PACK_AB R25, RZ, R25 ;  /* 0x00000019ff19723e */ /* 0x000fe200000000ff */
[-C--:B------:R-:W-:Y:S01]  /*7ca0*/  FMUL R30, R30, R153.reuse ;  /* 0x000000991e1e7220 */ /* 0x080fe20000400000 */
[----:B------:R-:W-:Y:S01]  /*7cb0*/  SHF.L.U64.HI R11, R10, 0x4, R11 ;  /* 0x000000040a0b7819 */ /* 0x000fe2000001020b */
[----:B------:R-:W-:Y:S01]  /*7cc0*/  @P1 STG.E.U16 desc[UR36][R4.64], R24 ;  /* 0x0000001804001986 */ /* 0x000fe2000c101524 */
[----:B------:R-:W-:Y:S01]  /*7cd0*/  ISETP.GT.AND P1, PT, R0, 0x8, PT ;  /* 0x000000080000780c */ /* 0x000fe20003f24270 */
[-C--:B------:R-:W-:Y:S01]  /*7ce0*/  FMUL R31, R31, R153.reuse ;  /* 0x000000991f1f7220 */ /* 0x080fe20000400000 */
[C---:B------:R-:W-:Y:S01]  /*7cf0*/  ISETP.GT.AND P4, PT, R3.reuse, 0x8, P0 ;  /* 0x000000080300780c */ /* 0x040fe20000784270 */
[----:B------:R-:W-:Y:S01]  /*7d00*/  @P3 STG.E.U16 desc[UR36][R4.64+0x2], R25 ;  /* 0x0000021904003986 */ /* 0x000fe2000c101524 */
[----:B------:R-:W-:Y:S01]  /*7d10*/  LEA R6, P3, R10, R4, 0x4 ;  /* 0x000000040a067211 */ /* 0x000fe200078620ff */
[-C--:B------:R-:W-:Y:S01]  /*7d20*/  FMUL R32, R32, R153.reuse ;  /* 0x0000009920207220 */ /* 0x080fe20000400000 */
[----:B------:R-:W-:Y:S01]  /*7d30*/  ISETP.GT.AND P2, PT, R3, 0x8, P2 ;  /* 0x000000080300780c */ /* 0x000fe20001744270 */
[-C--:B------:R-:W-:Y:S01]  /*7d40*/  FMUL R33, R33, R153.reuse ;  /* 0x0000009921217220 */ /* 0x080fe20000400000 */
[----:B------:R-:W-:Y:S01]  /*7d50*/  ISETP.GT.AND P0, PT, R0, 0x9, PT ;  /* 0x000000090000780c */ /* 0x000fe20003f04270 */
[----:B------:R-:W-:Y:S01]  /*7d60*/  IMAD.X R7, R11, 0x1, R5, P3 ;  /* 0x000000010b077824 */ /* 0x000fe200018e0605 */
[C---:B------:R-:W-:Y:S01]  /*7d70*/  ISETP.GT.AND P5, PT, R3.reuse, RZ, P1 ;  /* 0x000000ff0300720c */ /* 0x040fe20000fa4270 */
[-C--:B------:R-:W-:Y:S01]  /*7d80*/  FMUL R34, R34, R153.reuse ;  /* 0x0000009922227220 */ /* 0x080fe20000400000 */
[----:B------:R-:W-:Y:S01]  /*7d90*/  ISETP.GT.AND P3, PT, R3, RZ, P0 ;  /* 0x000000ff0300720c */ /* 0x000fe20000764270 */
[-C--:B------:R-:W-:Y:S01]  /*7da0*/  FMUL R35, R35, R153.reuse ;  /* 0x0000009923237220 */ /* 0x080fe20000400000 */
[----:B------:R-:W-:Y:S01]  /*7db0*/  F2FP.F16.F32.PACK_AB R26, RZ, R26 ;  /* 0x0000001aff1a723e */ /* 0x000fe200000000ff */
[----:B------:R-:W-:Y:S01]  /*7dc0*/  FMUL R36, R36, R153 ;  /* 0x0000009924247220 */ /* 0x000fe20000400000 */
[----:B------:R-:W-:Y:S01]  /*7dd0*/  F2FP.F16.F32.PACK_AB R27, RZ, R27 ;  /* 0x0000001bff1b723e */ /* 0x000fe200000000ff */
[----:B------:R-:W-:Y:S01]  /*7de0*/  FMUL R37, R37, R153 ;  /* 0x0000009925257220 */ /* 0x000fe20000400000 */
[----:B------:R-:W-:Y:S01]  /*7df0*/  F2FP.F16.F32.PACK_AB R28, RZ, R28 ;  /* 0x0000001cff1c723e */ /* 0x000fe200000000ff */
[----:B------:R-:W-:Y:S01]  /*7e00*/  @P2 STG.E.U16 desc[UR36][R6.64], R26 ;  /* 0x0000001a06002986 */ /* 0x000fe2000c101524 */
[----:B------:R-:W-:Y:S01]  /*7e10*/  F2FP.F16.F32.PACK_AB R29, RZ, R29 ;  /* 0x0000001dff1d723e */ /* 0x000fe200000000ff */
[-C--:B------:R-:W-:Y:S01]  /*7e20*/  FMUL R38, R38, R153.reuse ;  /* 0x0000009926267220 */ /* 0x080fe20000400000 */
[----:B------:R-:W-:Y:S01]  /*7e30*/  ISETP.GT.AND P2, PT, R3, 0x8, P1 ;  /* 0x000000080300780c */ /* 0x000fe20000f44270 */
[----:B------:R-:W-:Y:S01]  /*7e40*/  @P4 STG.E.U16 desc[UR36][R6.64+0x2], R27 ;  /* 0x0000021b06004986 */ /* 0x000fe2000c101524 */
[----:B------:R-:W-:Y:S01]  /*7e50*/  ISETP.GT.AND P1, PT, R0, 0x10, PT ;  /* 0x000000100000780c */ /* 0x000fe20003f24270 */
[-C--:B------:R-:W-:Y:S01]  /*7e60*/  FMUL R39, R39, R153.reuse ;  /* 0x0000009927277220 */ /* 0x080fe20000400000 */
[----:B------:R-:W-:Y:S01]  /*7e70*/  F2FP.F16.F32.PACK_AB R30, RZ, R30 ;  /* 0x0000001eff1e723e */ /* 0x000fe200000000ff */
[----:B------:R-:W-:Y:S01]  /*7e80*/  @P5 STG.E.U16 desc[UR36][R4.64+0x10], R28 ;  /* 0x0000101c04005986 */ /* 0x000fe2000c101524 */
[C---:B------:R-:W-:Y:S01]  /*7e90*/  ISETP.GT.AND P4, PT, R3.reuse, RZ, P1 ;  /* 0x000000ff0300720c */ /* 0x040fe20000f84270 */
[----:B------:R-:W-:Y:S01]  /*7ea0*/  FMUL R40, R40, R153 ;  /* 0x0000009928287220 */ /* 0x000fe20000400000 */
[----:B------:R-:W-:Y:S01]  /*7eb0*/  F2FP.F16.F32.PACK_AB R31, RZ, R31 ;  /* 0x0000001fff1f723e */ /* 0x000fe200000000ff */
[----:B------:R-:W-:Y:S01]  /*7ec0*/  @P3 STG.E.U16 desc[UR36][R4.64+0x12], R29 ;  /* 0x0000121d04003986 */ /* 0x000fe2000c101524 */
[----:B------:R-:W-:Y:S01]  /*7ed0*/  ISETP.GT.AND P3, PT, R3, 0x8, P0 ;  /* 0x000000080300780c */ /* 0x000fe20000764270 */
[-C--:B------:R-:W-:Y:S01]  /*7ee0*/  FMUL R41, R41, R153.reuse ;  /* 0x0000009929297220 */ /* 0x080fe20000400000 */
[----:B------:R-:W-:Y:S01]  /*7ef0*/  ISETP.GT.AND P0, PT, R0, 0x11, PT ;  /* 0x000000110000780c */ /* 0x000fe20003f04270 */
[----:B------:R-:W-:Y:S01]  /*7f00*/  @P2 STG.E.U16 desc[UR36][R6.64+0x10], R30 ;  /* 0x0000101e06002986 */ /* 0x000fe2000c101524 */
[----:B------:R-:W-:Y:S01]  /*7f10*/  F2FP.F16.F32.PACK_AB R32, RZ, R32 ;  /* 0x00000020ff20723e */ /* 0x000fe200000000ff */
[-C--:B------:R-:W-:Y:S01]  /*7f20*/  FMUL R42, R42, R153.reuse ;  /* 0x000000992a2a7220 */ /* 0x080fe20000400000 */
[----:B------:R-:W-:Y:S01]  /*7f30*/  ISETP.GT.AND P5, PT, R3, RZ, P0 ;  /* 0x000000ff0300720c */ /* 0x000fe200007a4270 */
[-C--:B------:R-:W-:Y:S01]  /*7f40*/  FMUL R43, R43, R153.reuse ;  /* 0x000000992b2b7220 */ /* 0x080fe20000400000 */
[----:B------:R-:W-:Y:S01]  /*7f50*/  ISETP.GT.AND P2, PT, R3, 0x8, P1 ;  /* 0x000000080300780c */ /* 0x000fe20000f44270 */
[-C--:B------:R-:W-:Y:S01]  /*7f60*/  FMUL R44, R44, R153.reuse ;  /* 0x000000992c2c7220 */ /* 0x080fe20000400000 */
[----:B------:R-:W-:Y:S01]  /*7f70*/  ISETP.GT.AND P1, PT, R0, 0x18, PT ;  /* 0x000000180000780c */ /* 0x000fe20003f24270 */
[----:B------:R-:W-:Y:S01]  /*7f80*/  FMUL R45, R45, R153 ;  /* 0x000000992d2d7220 */ /* 0x000fe20000400000 */
[----:B------:R-:W-:Y:S01]  /*7f90*/  F2FP.F16.F32.PACK_AB R33, RZ, R33 ;  /* 0x00000021ff21723e */ /* 0x000fe200000000ff */
[----:B------:R-:W-:Y:S01]  /*7fa0*/  @P3 STG.E.U16 desc[UR36][R6.64+0x12], R31 ;  /* 0x0000121f06003986 */ /* 0x000fe2000c101524 */
[C---:B------:R-:W-:Y:S01]  /*7fb0*/  ISETP.GT.AND P3, PT, R3.reuse, 0x8, P0 ;  /* 0x000000080300780c */ /* 0x040fe20000764270 */
[-C--:B------:R-:W-:Y:S01]  /*7fc0*/  FMUL R46, R46, R153.reuse ;  /* 0x000000992e2e7220 */ /* 0x080fe20000400000 */
[----:B------:R-:W-:Y:S01]  /*7fd0*/  ISETP.GT.AND P0, PT, R0, 0x19, PT ;  /* 0x000000190000780c */ /* 0x000fe20003f04270 */
[----:B------:R-:W-:Y:S01]  /*7fe0*/  @P4 STG.E.U16 desc[UR36][R4.64+0x20], R32 ;  /* 0x0000202004004986 */ /* 0x000fe2000c101524 */
[----:B------:R-:W-:Y:S01]  /*7ff0*/  ISETP.GT.AND P4, PT, R3, RZ, P1 ;  /* 0x000000ff0300720c */ /* 0x000fe20000f84270 */
[-C--:B------:R-:W-:Y:S01]  /*8000*/  FMUL R47, R47, R153.reuse ;  /* 0x000000992f2f7220 */ /* 0x080fe20000400000 */
[----:B------:R-:W-:Y:S01]  /*8010*/  F2FP.F16.F32.PACK_AB R34, RZ, R34 ;  /* 0x00000022ff22723e */ /* 0x000fe200000000ff */
[----:B------:R-:W-:Y:S01]  /*8020*/  @P5 STG.E.U16 desc[UR36][R4.64+0x22], R33 ;  /* 0x0000222104005986 */ /* 0x000fe2000c101524 */
[----:B------:R-:W-:Y:S01]  /*8030*/  ISETP.GT.AND P5, PT, R3, RZ, P0 ;  /* 0x000000ff0300720c */ /* 0x000fe200007a4270 */
[----:B------:R-:W-:Y:S01]  /*8040*/  FMUL R48, R48, R153 ;  /* 0x0000009930307220 */ /* 0x000fe20000400000 */
[----:B------:R-:W-:Y:S01]  /*8050*/  F2FP.F16.F32.PACK_AB R35, RZ, R35 ;  /* 0x00000023ff23723e */ /* 0x000fe200000000ff */
[----:B------:R-:W-:Y:S01]  /*8060*/  @P2 STG.E.U16 desc[UR36][R6.64+0x20], R34 ;  /* 0x0000202206002986 */ /* 0x000fe2000c101524 */
[----:B------:R-:W-:Y:S01]  /*8070*/  F2FP.F16.F32.PACK_AB R36, RZ, R36 ;  /* 0x00000024ff24723e */ /* 0x000fe200000000ff */
[-C--:B------:R-:W-:Y:S01]  /*8080*/  FMUL R49, R49, R153.reuse ;  /* 0x0000009931317220 */ /* 0x080fe20000400000 */
[C---:B------:R-:W-:Y:S01]  /*8090*/  ISETP.GT.AND P2, PT, R3.reuse, 0x8, P1 ;  /* 0x000000080300780c */ /* 0x040fe20000f44270 */
[----:B------:R-:W-:Y:S01]  /*80a0*/  @P3 STG.E.U16 desc[UR36][R6.64+0x22], R35 ;  /* 0x0000222306003986 */ /* 0x000fe2000c101524 */
[----:B------:R-:W-:Y:S01]  /*80b0*/  ISETP.GT.AND P1, PT, R0, 0x20, PT ;  /* 0x000000200000780c */ /* 0x000fe20003f24270 */
[----:B------:R-:W-:Y:S01]  /*80c0*/  FMUL R50, R50, R153 ;  /* 0x0000009932327220 */ /* 0x000fe20000400000 */
[----:B------:R-:W-:Y:S01]  /*80d0*/  F2FP.F16.F32.PACK_AB R37, RZ, R37 ;  /* 0x00000025ff25723e */ /* 0x000fe200000000ff */
[----:B------:R-:W-:Y:S01]  /*80e0*/  @P4 STG.E.U16 desc[UR36][R4.64+0x30], R36 ;  /* 0x0000302404004986 */ /* 0x000fe2000c101524 */
[----:B------:R-:W-:Y:S01]  /*80f0*/  ISETP.GT.AND P3, PT, R3, 0x8, P0 ;  /* 0x000000080300780c */ /* 0x000fe20000764270 */
[-C--:B------:R-:W-:Y:S01]  /*8100*/  FMUL R51, R51, R153.reuse ;  /* 0x0000009933337220 */ /* 0x080fe20000400000 */
[----:B------:R-:W-:Y:S01]  /*8110*/  ISETP.GT.AND P0, PT, R0, 0x21, PT ;  /* 0x000000210000780c */ /* 0x000fe20003f04270 */
[----:B------:R-:W-:Y:S01]  /*8120*/  @P5 STG.E.U16 desc[UR36][R4.64+0x32], R37 ;  /* 0x0000322504005986 */ /* 0x000fe2000c101524 */
[----:B------:R-:W-:Y:S01]  /*8130*/  ISETP.GT.AND P4, PT, R3, RZ, P1 ;  /* 0x000000ff0300720c */ /* 0x000fe20000f84270 */
[-C--:B------:R-:W-:Y:S01]  /*8140*/  FMUL R52, R52, R153.reuse ;  /* 0x0000009934347220 */ /* 0x080fe20000400000 */
[----:B------:R-:W-:Y:S01]  /*8150*/  F2FP.F16.F32.PACK_AB R38, RZ, R38 ;  /* 0x00000026ff26723e */ /* 0x000fe200000000ff */
[-C--:B------:R-:W-:Y:S01]  /*8160*/  FMUL R53, R53, R153.reuse ;  /* 0x0000009935357220 */ /* 0x080fe20000400000 */
        /* <DEDUP_REMOVED lines=325> */
[----:B------:R-:W-:Y:S01]  /*95c0*/  FMUL R151, R151, R153 ;  /* 0x0000009997977220 */ /* 0x000fe20000400000 */
[----:B------:R-:W-:Y:S01]  /*95d0*/  ISETP.GT.AND P2, PT, R3, 0x8, P1 ;  /* 0x000000080300780c */ /* 0x000fe20000f44270 */
[----:B------:R-:W-:Y:S01]  /*95e0*/  @P3 STG.E.U16 desc[UR36][R6.64+0x132], R103 ;  /* 0x0001326706003986 */ /* 0x000fe2000c101524 */
[----:B------:R-:W-:-:S02]  /*95f0*/  ISETP.GT.AND P1, PT, R0, 0xa8, PT ;  /* 0x000000a80000780c */ /* 0x000fc40003f24270 */
[----:B------:R-:W-:Y:S01]  /*9600*/  F2FP.F16.F32.PACK_AB R105, RZ, R105 ;  /* 0x00000069ff69723e */ /* 0x000fe200000000ff */
[----:B------:R-:W-:Y:S01]  /*9610*/  @P4 STG.E.U16 desc[UR36][R4.64+0x140], R104 ;  /* 0x0001406804004986 */ /* 0x000fe2000c101524 */
[C---:B------:R-:W-:Y:S02]  /*9620*/  ISETP.GT.AND P3, PT, R3.reuse, 0x8, P0 ;  /* 0x000000080300780c */ /* 0x040fe40000764270 */
[----:B------:R-:W-:Y:S01]  /*9630*/  ISETP.GT.AND P0, PT, R0, 0xa9, PT ;  /* 0x000000a90000780c */ /* 0x000fe20003f04270 */
[----:B------:R-:W-:Y:S01]  /*9640*/  @P5 STG.E.U16 desc[UR36][R4.64+0x142], R105 ;  /* 0x0001426904005986 */ /* 0x000fe2000c101524 */
[C---:B------:R-:W-:Y:S02]  /*9650*/  ISETP.GT.AND P4, PT, R3.reuse, RZ, P1 ;  /* 0x000000ff0300720c */ /* 0x040fe40000f84270 */
[----:B------:R-:W-:Y:S02]  /*9660*/  F2FP.F16.F32.PACK_AB R106, RZ, R106 ;  /* 0x0000006aff6a723e */ /* 0x000fe400000000ff */
[----:B------:R-:W-:-:S02]  /*9670*/  ISETP.GT.AND P5, PT, R3, RZ, P0 ;  /* 0x000000ff0300720c */ /* 0x000fc400007a4270 */
[----:B------:R-:W-:Y:S01]  /*9680*/  F2FP.F16.F32.PACK_AB R107, RZ, R107 ;  /* 0x0000006bff6b723e */ /* 0x000fe200000000ff */
[----:B------:R-:W-:Y:S01]  /*9690*/  @P2 STG.E.U16 desc[UR36][R6.64+0x140], R106 ;  /* 0x0001406a06002986 */ /* 0x000fe2000c101524 */
[----:B------:R-:W-:Y:S02]  /*96a0*/  F2FP.F16.F32.PACK_AB R108, RZ, R108 ;  /* 0x0000006cff6c723e */ /* 0x000fe400000000ff */
[C---:B------:R-:W-:Y:S01]  /*96b0*/  ISETP.GT.AND P2, PT, R3.reuse, 0x8, P1 ;  /* 0x000000080300780c */ /* 0x040fe20000f44270 */
[----:B------:R-:W-:Y:S01]  /*96c0*/  @P3 STG.E.U16 desc[UR36][R6.64+0x142], R107 ;  /* 0x0001426b06003986 */ /* 0x000fe2000c101524 */
[----:B------:R-:W-:Y:S02]  /*96d0*/  ISETP.GT.AND P1, PT, R0, 0xb0, PT ;  /* 0x000000b00000780c */ /* 0x000fe40003f24270 */
[----:B------:R-:W-:Y:S01]  /*96e0*/  F2FP.F16.F32.PACK_AB R109, RZ, R109 ;  /* 0x0000006dff6d723e */ /* 0x000fe200000000ff */
[----:B------:R-:W-:Y:S01]  /*96f0*/  @P4 STG.E.U16 desc[UR36][R4.64+0x150], R108 ;  /* 0x0001506c04004986 */ /* 0x000fe2000c101524 */
[----:B------:R-:W-:-:S02]  /*9700*/  ISETP.GT.AND P3, PT, R3, 0x8, P0 ;  /* 0x000000080300780c */ /* 0x000fc40000764270 */
[----:B------:R-:W-:Y:S01]  /*9710*/  ISETP.GT.AND P0, PT, R0, 0xb1, PT ;  /* 0x000000b10000780c */ /* 0x000fe20003f04270 */
[----:B------:R-:W-:Y:S01]  /*9720*/  @P5 STG.E.U16 desc[UR36][R4.64+0x152], R109 ;  /* 0x0001526d04005986 */ /* 0x000fe2000c101524 */
[C---:B------:R-:W-:Y:S02]  /*9730*/  ISETP.GT.AND P4, PT, R3.reuse, RZ, P1 ;  /* 0x000000ff0300720c */ /* 0x040fe40000f84270 */
[----:B------:R-:W-:Y:S02]  /*9740*/  F2FP.F16.F32.PACK_AB R110, RZ, R110 ;  /* 0x0000006eff6e723e */ /* 0x000fe400000000ff */
[----:B------:R-:W-:Y:S02]  /*9750*/  ISETP.GT.AND P5, PT, R3, RZ, P0 ;  /* 0x000000ff0300720c */ /* 0x000fe400007a4270 */
[----:B------:R-:W-:Y:S01]  /*9760*/  F2FP.F16.F32.PACK_AB R111, RZ, R111 ;  /* 0x0000006fff6f723e */ /* 0x000fe200000000ff */
[----:B------:R-:W-:Y:S01]  /*9770*/  @P2 STG.E.U16 desc[UR36][R6.64+0x150], R110 ;  /* 0x0001506e06002986 */ /* 0x000fe2000c101524 */
[----:B------:R-:W-:-:S02]  /*9780*/  F2FP.F16.F32.PACK_AB R112, RZ, R112 ;  /* 0x00000070ff70723e */ /* 0x000fc400000000ff */
[C---:B------:R-:W-:Y:S01]  /*9790*/  ISETP.GT.AND P2, PT, R3.reuse, 0x8, P1 ;  /* 0x000000080300780c */ /* 0x040fe20000f44270 */
[----:B------:R-:W-:Y:S01]  /*97a0*/  @P3 STG.E.U16 desc[UR36][R6.64+0x152], R111 ;  /* 0x0001526f06003986 */ /* 0x000fe2000c101524 */
[C---:B------:R-:W-:Y:S02]  /*97b0*/  ISETP.GT.AND P1, PT, R0.reuse, 0xb8, PT ;  /* 0x000000b80000780c */ /* 0x040fe40003f24270 */
[----:B------:R-:W-:Y:S01]  /*97c0*/  F2FP.F16.F32.PACK_AB R113, RZ, R113 ;  /* 0x00000071ff71723e */ /* 0x000fe200000000ff */
[----:B------:R-:W-:Y:S01]  /*97d0*/  @P4 STG.E.U16 desc[UR36][R4.64+0x160], R112 ;  /* 0x0001607004004986 */ /* 0x000fe2000c101524 */
[C---:B------:R-:W-:Y:S02]  /*97e0*/  ISETP.GT.AND P3, PT, R3.reuse, 0x8, P0 ;  /* 0x000000080300780c */ /* 0x040fe40000764270 */
[----:B------:R-:W-:Y:S01]  /*97f0*/  ISETP.GT.AND P0, PT, R0, 0xb9, PT ;  /* 0x000000b90000780c */ /* 0x000fe20003f04270 */
[----:B------:R-:W-:Y:S01]  /*9800*/  @P5 STG.E.U16 desc[UR36][R4.64+0x162], R113 ;  /* 0x0001627104005986 */ /* 0x000fe2000c101524 */
[----:B------:R-:W-:-:S02]  /*9810*/  ISETP.GT.AND P4, PT, R3, RZ, P1 ;  /* 0x000000ff0300720c */ /* 0x000fc40000f84270 */
[----:B------:R-:W-:Y:S02]  /*9820*/  F2FP.F16.F32.PACK_AB R114, RZ, R114 ;  /* 0x00000072ff72723e */ /* 0x000fe400000000ff */
[C---:B------:R-:W-:Y:S02]  /*9830*/  ISETP.GT.AND P5, PT, R3.reuse, RZ, P0 ;  /* 0x000000ff0300720c */ /* 0x040fe400007a4270 */
[----:B------:R-:W-:Y:S01]  /*9840*/  F2FP.F16.F32.PACK_AB R115, RZ, R115 ;  /* 0x00000073ff73723e */ /* 0x000fe200000000ff */
[----:B------:R-:W-:Y:S01]  /*9850*/  @P2 STG.E.U16 desc[UR36][R6.64+0x160], R114 ;  /* 0x0001607206002986 */ /* 0x000fe2000c101524 */
[----:B------:R-:W-:Y:S02]  /*9860*/  F2FP.F16.F32.PACK_AB R116, RZ, R116 ;  /* 0x00000074ff74723e */ /* 0x000fe400000000ff */
        /* <DEDUP_REMOVED lines=65> */
[----:B------:R-:W-:Y:S02]  /*9c80*/  ISETP.GT.AND P5, PT, R3, RZ, P0 ;  /* 0x000000ff0300720c */ /* 0x000fe400007a4270 */
[----:B------:R-:W-:Y:S02]  /*9c90*/  F2FP.F16.F32.PACK_AB R134, RZ, R134 ;  /* 0x00000086ff86723e */ /* 0x000fe400000000ff */
[----:B------:R-:W-:Y:S02]  /*9ca0*/  F2FP.F16.F32.PACK_AB R135, RZ, R135 ;  /* 0x00000087ff87723e */ /* 0x000fe400000000ff */
[----:B------:R-:W-:Y:S01]  /*9cb0*/  F2FP.F16.F32.PACK_AB R136, RZ, R136 ;  /* 0x00000088ff88723e */ /* 0x000fe200000000ff */
[----:B------:R-:W-:Y:S01]  /*9cc0*/  @P2 STG.E.U16 desc[UR36][R6.64+0x1b0], R134 ;  /* 0x0001b08606002986 */ /* 0x000fe2000c101524 */
[----:B------:R-:W-:-:S02]  /*9cd0*/  F2FP.F16.F32.PACK_AB R137, RZ, R137 ;  /* 0x00000089ff89723e */ /* 0x000fc400000000ff */
[C---:B------:R-:W-:Y:S01]  /*9ce0*/  ISETP.GT.AND P1, PT, R3.reuse, 0x8, P1 ;  /* 0x000000080300780c */ /* 0x040fe20000f24270 */
[----:B------:R-:W-:Y:S01]  /*9cf0*/  @P3 STG.E.U16 desc[UR36][R6.64+0x1b2], R135 ;  /* 0x0001b28706003986 */ /* 0x000fe2000c101524 */
[C---:B------:R-:W-:Y:S02]  /*9d00*/  ISETP.GT.AND P2, PT, R3.reuse, 0x8, P0 ;  /* 0x000000080300780c */ /* 0x040fe40000744270 */
[C---:B------:R-:W-:Y:S01]  /*9d10*/  ISETP.GT.AND P0, PT, R0.reuse, 0xe9, PT ;  /* 0x000000e90000780c */ /* 0x040fe20003f04270 */
[----:B------:R-:W-:Y:S01]  /*9d20*/  @P4 STG.E.U16 desc[UR36][R4.64+0x1c0], R136 ;  /* 0x0001c08804004986 */ /* 0x000fe2000c101524 */
[----:B------:R-:W-:Y:S02]  /*9d30*/  ISETP.GT.AND P4, PT, R0, 0xe8, PT ;  /* 0x000000e80000780c */ /* 0x000fe40003f84270 */
[----:B------:R-:W-:Y:S01]  /*9d40*/  F2FP.F16.F32.PACK_AB R138, RZ, R138 ;  /* 0x0000008aff8a723e */ /* 0x000fe200000000ff */
[----:B------:R-:W-:Y:S01]  /*9d50*/  @P5 STG.E.U16 desc[UR36][R4.64+0x1c2], R137 ;  /* 0x0001c28904005986 */ /* 0x000fe2000c101524 */
[----:B------:R-:W-:-:S02]  /*9d60*/  ISETP.GT.AND P5, PT, R3, RZ, P4 ;  /* 0x000000ff0300720c */ /* 0x000fc400027a4270 */
[----:B------:R-:W-:Y:S01]  /*9d70*/  F2FP.F16.F32.PACK_AB R139, RZ, R139 ;  /* 0x0000008bff8b723e */ /* 0x000fe200000000ff */
[----:B------:R-:W-:Y:S01]  /*9d80*/  @P1 STG.E.U16 desc[UR36][R6.64+0x1c0], R138 ;  /* 0x0001c08a06001986 */ /* 0x000fe2000c101524 */
[----:B------:R-:W-:Y:S02]  /*9d90*/  F2FP.F16.F32.PACK_AB R140, RZ, R140 ;  /* 0x0000008cff8c723e */ /* 0x000fe400000000ff */
[C---:B------:R-:W-:Y:S01]  /*9da0*/  ISETP.GT.AND P3, PT, R3.reuse, RZ, P0 ;  /* 0x000000ff0300720c */ /* 0x040fe20000764270 */
[----:B------:R-:W-:Y:S01]  /*9db0*/  @P2 STG.E.U16 desc[UR36][R6.64+0x1c2], R139 ;  /* 0x0001c28b06002986 */ /* 0x000fe2000c101524 */
[C---:B------:R-:W-:Y:S02]  /*9dc0*/  ISETP.GT.AND P4, PT, R3.reuse, 0x8, P4 ;  /* 0x000000080300780c */ /* 0x040fe40002784270 */
[----:B------:R-:W-:Y:S02]  /*9dd0*/  F2FP.F16.F32.PACK_AB R141, RZ, R141 ;  /* 0x0000008dff8d723e */ /* 0x000fe400000000ff */
[----:B------:R-:W-:Y:S01]  /*9de0*/  F2FP.F16.F32.PACK_AB R142, RZ, R142 ;  /* 0x0000008eff8e723e */ /* 0x000fe200000000ff */
[----:B------:R-:W-:Y:S01]  /*9df0*/  @P5 STG.E.U16 desc[UR36][R4.64+0x1d0], R140 ;  /* 0x0001d08c04005986 */ /* 0x000fe2000c101524 */
[----:B------:R-:W-:-:S02]  /*9e00*/  ISETP.GT.AND P5, PT, R3, 0x8, P0 ;  /* 0x000000080300780c */ /* 0x000fc400007a4270 */
[----:B------:R-:W-:Y:S02]  /*9e10*/  F2FP.F16.F32.PACK_AB R143, RZ, R143 ;  /* 0x0000008fff8f723e */ /* 0x000fe400000000ff */
[C---:B------:R-:W-:Y:S01]  /*9e20*/  ISETP.GT.AND P0, PT, R0.reuse, 0xf1, PT ;  /* 0x000000f10000780c */ /* 0x040fe20003f04270 */
[----:B------:R-:W-:Y:S01]  /*9e30*/  @P3 STG.E.U16 desc[UR36][R4.64+0x1d2], R141 ;  /* 0x0001d28d04003986 */ /* 0x000fe2000c101524 */
[----:B------:R-:W-:Y:S02]  /*9e40*/  ISETP.GT.AND P3, PT, R0, 0xf0, PT ;  /* 0x000000f00000780c */ /* 0x000fe40003f64270 */
[----:B------:R-:W-:Y:S01]  /*9e50*/  F2FP.F16.F32.PACK_AB R144, RZ, R144 ;  /* 0x00000090ff90723e */ /* 0x000fe200000000ff */
[----:B------:R-:W-:Y:S01]  /*9e60*/  @P4 STG.E.U16 desc[UR36][R6.64+0x1d0], R142 ;  /* 0x0001d08e06004986 */ /* 0x000fe2000c101524 */
[C---:B------:R-:W-:Y:S02]  /*9e70*/  ISETP.GT.AND P4, PT, R3.reuse, RZ, P3 ;  /* 0x000000ff0300720c */ /* 0x040fe40001f84270 */
[C---:B------:R-:W-:Y:S01]  /*9e80*/  ISETP.GT.AND P3, PT, R3.reuse, 0x8, P3 ;  /* 0x000000080300780c */ /* 0x040fe20001f64270 */
[----:B------:R-:W-:Y:S01]  /*9e90*/  @P5 STG.E.U16 desc[UR36][R6.64+0x1d2], R143 ;  /* 0x0001d28f06005986 */ /* 0x000fe2000c101524 */
[----:B------:R-:W-:-:S02]  /*9ea0*/  ISETP.GT.AND P5, PT, R3, RZ, P0 ;  /* 0x000000ff0300720c */ /* 0x000fc400007a4270 */
[----:B------:R-:W-:Y:S02]  /*9eb0*/  F2FP.F16.F32.PACK_AB R145, RZ, R145 ;  /* 0x00000091ff91723e */ /* 0x000fe400000000ff */
[C---:B------:R-:W-:Y:S02]  /*9ec0*/  ISETP.GT.AND P0, PT, R3.reuse, 0x8, P0 ;  /* 0x000000080300780c */ /* 0x040fe40000704270 */
[C---:B------:R-:W-:Y:S02]  /*9ed0*/  ISETP.GT.AND P1, PT, R0.reuse, 0xf9, PT ;  /* 0x000000f90000780c */ /* 0x040fe40003f24270 */
[----:B------:R-:W-:Y:S01]  /*9ee0*/  ISETP.GT.AND P2, PT, R0, 0xf8, PT ;  /* 0x000000f80000780c */ /* 0x000fe20003f44270 */
[----:B------:R-:W-:Y:S01]  /*9ef0*/  @P4 STG.E.U16 desc[UR36][R4.64+0x1e0], R144 ;  /* 0x0001e09004004986 */ /* 0x000fe2000c101524 */
[C---:B------:R-:W-:Y:S01]  /*9f00*/  ISETP.GT.AND P4, PT, R3.reuse, RZ, P1 ;  /* 0x000000ff0300720c */ /* 0x040fe20000f84270 */
[----:B------:R-:W-:Y:S01]  /*9f10*/  @P3 IMAD.MOV.U32 R2, RZ, RZ, R6 ;  /* 0x000000ffff023224 */ /* 0x000fe200078e0006 */
[C---:B------:R-:W-:Y:S01]  /*9f20*/  ISETP.GT.AND P1, PT, R3.reuse, 0x8, P1 ;  /* 0x000000080300780c */ /* 0x040fe20000f24270 */
[----:B------:R-:W-:Y:S01]  /*9f30*/  @P5 STG.E.U16 desc[UR36][R4.64+0x1e2], R145 ;  /* 0x0001e29104005986 */ /* 0x000fe2000c101524 */
[----:B------:R-:W-:-:S02]  /*9f40*/  ISETP.GT.AND P5, PT, R3, RZ, P2 ;  /* 0x000000ff0300720c */ /* 0x000fc400017a4270 */
[----:B------:R-:W-:Y:S01]  /*9f50*/  ISETP.GT.AND P2, PT, R3, 0x8, P2 ;  /* 0x000000080300780c */ /* 0x000fe20001744270 */
[----:B------:R-:W-:Y:S01]  /*9f60*/  @P3 IMAD.MOV.U32 R3, RZ, RZ, R7 ;  /* 0x000000ffff033224 */ /* 0x000fe200078e0007 */
[----:B------:R-:W-:Y:S02]  /*9f70*/  F2FP.F16.F32.PACK_AB R146, RZ, R146 ;  /* 0x00000092ff92723e */ /* 0x000fe400000000ff */
[----:B------:R-:W-:Y:S02]  /*9f80*/  F2FP.F16.F32.PACK_AB R147, RZ, R147 ;  /* 0x00000093ff93723e */ /* 0x000fe400000000ff */
[----:B------:R-:W-:Y:S01]  /*9f90*/  F2FP.F16.F32.PACK_AB R148, RZ, R148 ;  /* 0x00000094ff94723e */ /* 0x000fe200000000ff */
[----:B------:R0:W-:Y:S01]  /*9fa0*/  @P3 STG.E.U16 desc[UR36][R2.64+0x1e0], R146 ;  /* 0x0001e09202003986 */ /* 0x0001e2000c101524 */
[----:B------:R-:W-:Y:S02]  /*9fb0*/  F2FP.F16.F32.PACK_AB R149, RZ, R149 ;  /* 0x00000095ff95723e */ /* 0x000fe400000000ff */
[----:B------:R-:W-:-:S02]  /*9fc0*/  F2FP.F16.F32.PACK_AB R150, RZ, R150 ;  /* 0x00000096ff96723e */ /* 0x000fc400000000ff */
[----:B------:R-:W-:Y:S01]  /*9fd0*/  F2FP.F16.F32.PACK_AB R151, RZ, R151 ;  /* 0x00000097ff97723e */ /* 0x000fe200000000ff */
[----:B0-----:R-:W-:Y:S02]  /*9fe0*/  @P0 IMAD.MOV.U32 R2, RZ, RZ, R6 ;  /* 0x000000ffff020224 */ /* 0x001fe400078e0006 */
[----:B------:R-:W-:-:S05]  /*9ff0*/  @P0 IMAD.MOV.U32 R3, RZ, RZ, R7 ;  /* 0x000000ffff030224 */ /* 0x000fca00078e0007 */
[----:B------:R0:W-:Y:S02]  /*a000*/  @P0 STG.E.U16 desc[UR36][R2.64+0x1e2], R147 ;  /* 0x0001e29302000986 */ /* 0x0001e4000c101524 */
[----:B0-----:R-:W-:Y:S02]  /*a010*/  @P5 IMAD.MOV.U32 R2, RZ, RZ, R4 ;  /* 0x000000ffff025224 */ /* 0x001fe400078e0004 */
[----:B------:R-:W-:-:S05]  /*a020*/  @P5 IMAD.MOV.U32 R3, RZ, RZ, R5 ;  /* 0x000000ffff035224 */ /* 0x000fca00078e0005 */
[----:B------:R0:W-:Y:S04]  /*a030*/  @P5 STG.E.U16 desc[UR36][R2.64+0x1f0], R148 ;  /* 0x0001f09402005986 */ /* 0x0001e8000c101524 */
[----:B------:R1:W-:Y:S01]  /*a040*/  @P4 STG.E.U16 desc[UR36][R4.64+0x1f2], R149 ;  /* 0x0001f29504004986 */ /* 0x0003e2000c101524 */
[----:B0-----:R-:W-:Y:S02]  /*a050*/  @P2 IMAD.MOV.U32 R2, RZ, RZ, R6 ;  /* 0x000000ffff022224 */ /* 0x001fe400078e0006 */
[----:B------:R-:W-:-:S05]  /*a060*/  @P2 IMAD.MOV.U32 R3, RZ, RZ, R7 ;  /* 0x000000ffff032224 */ /* 0x000fca00078e0007 */
[----:B------:R1:W-:Y:S04]  /*a070*/  @P2 STG.E.U16 desc[UR36][R2.64+0x1f0], R150 ;  /* 0x0001f09602002986 */ /* 0x0003e8000c101524 */
[----:B------:R1:W-:Y:S02]  /*a080*/  @P1 STG.E.U16 desc[UR36][R6.64+0x1f2], R151 ;  /* 0x0001f29706001986 */ /* 0x0003e4000c101524 */
.L_x_286:
[----:B------:R-:W-:Y:S05]  /*a090*/  BSYNC B0 ;  /* 0x0000000000007941 */ /* 0x000fea0003800000 */
.L_x_32:
[----:B01----:R-:W2:Y:S01]  /*a0a0*/  LDL.64 R2, [R1] ;  /* 0x0000000001027983 */ /* 0x003ea20000100a00 */
[----:B------:R-:W-:Y:S01]  /*a0b0*/  ULDC.64 UR4, c[0x0][0x650] ;  /* 0x0001940000047ab9 */ /* 0x000fe20000000a00 */
[----:B------:R0:W-:Y:S01]  /*a0c0*/  SYNCS.ARRIVE.TRANS64.A1T0 RZ, [R160+UR45], RZ ;  /* 0x000000ffa0ff79a7 */ /* 0x0001e2000810002d */
[----:B------:R-:W-:Y:S01]  /*a0d0*/  PRMT R0, RZ, 0x7610, R0 ;  /* 0x00007610ff007816 */ /* 0x000fe20000000000 */
[----:B------:R-:W-:Y:S02]  /*a0e0*/  IMAD.MOV.U32 R19, RZ, RZ, -0x1 ;  /* 0xffffffffff137424 */ /* 0x000fe400078e00ff */
[----:B-----5:R-:W-:Y:S01]  /*a0f0*/  IMAD.MOV.U32 R22, RZ, RZ, -0x1 ;  /* 0xffffffffff167424 */ /* 0x020fe200078e00ff */
[----:B--2---:R-:W-:-:S04]  /*a100*/  LEA R18, P0, R2, R18, 0x1 ;  /* 0x0000001202127211 */ /* 0x004fc800078008ff */
[----:B------:R-:W-:Y:S01]  /*a110*/  LEA.HI.X R17, R2, R17, R23, 0x1, P0 ;  /* 0x0000001102117211 */ /* 0x000fe200000f0c17 */
[----:B------:R-:W-:Y:S01]  /*a120*/  IMAD.MOV.U32 R2, RZ, RZ, -0x1 ;  /* 0xffffffffff027424 */ /* 0x000fe200078e00ff */
[----:B------:R-:W-:-:S04]  /*a130*/  ISETP.GE.U32.AND P0, PT, R18, UR4, PT ;  /* 0x0000000412007c0c */ /* 0x000fc8000bf06070 */
[----:B------:R-:W-:-:S13]  /*a140*/  ISETP.GE.U32.AND.EX P0, PT, R17, UR5, PT, P0 ;  /* 0x0000000511007c0c */ /* 0x000fda000bf06100 */
[----:B0-----:R-:W-:Y:S05]  /*a150*/  @P0 BRA `(.L_x_287) ;  /* 0x0000000400700947 */ /* 0x001fea0003800000 */
[----:B------:R-:W0:Y:S01]  /*a160*/  S2R R10, SR_CTAID.X ;  /* 0x00000000000a7919 */ /* 0x000e220000002500 */
[----:B---34-:R-:W1:Y:S01]  /*a170*/  LDC.64 R8, c[0x0][0x628] ;  /* 0x00018a00ff087b82 */ /* 0x018e620000000a00 */
[----:B------:R-:W-:Y:S01]  /*a180*/  ULDC UR4, c[0x0][0x150] ;  /* 0x0000540000047ab9 */ /* 0x000fe20000000800 */
[----:B------:R-:W-:Y:S01]  /*a190*/  IMAD.MOV.U32 R6, RZ, RZ, R18 ;  /* 0x000000ffff067224 */ /* 0x000fe200078e0012 */
[----:B------:R-:W2:Y:S01]  /*a1a0*/  S2R R20, SR_CTAID.Y ;  /* 0x0000000000147919 */ /* 0x000ea20000002600 */
[----:B------:R-:W-:-:S04]  /*a1b0*/  IMAD.MOV.U32 R7, RZ, RZ, R17 ;  /* 0x000000ffff077224 */ /* 0x000fc800078e0011 */
[----:B------:R-:W3:Y:S08]  /*a1c0*/  LDC R15, c[0x0][0x144] ;  /* 0x00005100ff0f7b82 */ /* 0x000ef00000000800 */
[----:B------:R-:W4:Y:S08]  /*a1d0*/  LDC R0, c[0x0][0x630] ;  /* 0x00018c00ff007b82 */ /* 0x000f300000000800 */
[----:B------:R-:W2:Y:S01]  /*a1e0*/  LDC.64 R12, c[0x0][0x620] ;  /* 0x00018800ff0c7b82 */ /* 0x000ea20000000a00 */
[----:B-1----:R-:W-:-:S04]  /*a1f0*/  ISETP.NE.U32.AND P0, PT, R8, RZ, PT ;  /* 0x000000ff0800720c */ /* 0x002fc80003f05070 */
[----:B------:R-:W-:Y:S02]  /*a200*/  ISETP.NE.AND.EX P0, PT, R9, RZ, PT, P0 ;  /* 0x000000ff0900720c */ /* 0x000fe40003f05300 */
[----:B0-----:R-:W-:-:S05]  /*a210*/  I2FP.F32.U32 R2, R10 ;  /* 0x0000000a00027245 */ /* 0x001fca0000201000 */
[----:B------:R-:W-:-:S04]  /*a220*/  FMUL R2, R2, UR4 ;  /* 0x0000000402027c20 */ /* 0x000fc80008400000 */
[----:B------:R0:W1:Y:S02]  /*a230*/  F2I.U32.TRUNC.NTZ R14, R2 ;  /* 0x00000002000e7305 */ /* 0x000064000020f000 */
[----:B---34-:R-:W-:Y:S05]  /*a240*/  @!P0 BRA `(.L_x_288) ;  /* 0x0000000000288947 */ /* 0x018fea0003800000 */
[----:B------:R-:W3:Y:S02]  /*a250*/  LDC R3, c[0x0][0x634] ;  /* 0x00018d00ff037b82 */ /* 0x000ee40000000800 */
[----:B---3--:R-:W-:-:S05]  /*a260*/  IADD3 R7, P0, R18, R3, RZ ;  /* 0x0000000312077210 */ /* 0x008fca0007f1e0ff */
[----:B------:R-:W-:-:S04]  /*a270*/  IMAD.X R11, RZ, RZ, R17, P0 ;  /* 0x000000ffff0b7224 */ /* 0x000fc800000e0611 */
[----:B0-----:R-:W-:-:S04]  /*a280*/  IMAD.WIDE.U32 R2, R11, R8, RZ ;  /* 0x000000080b027225 */ /* 0x001fc800078e00ff */
[----:B------:R-:W-:-:S04]  /*a290*/  IMAD.WIDE.U32 R4, P0, R7, R9, R2 ;  /* 0x0000000907047225 */ /* 0x000fc80007800002 */
[----:B------:R-:W-:-:S04]  /*a2a0*/  IMAD.WIDE.U32 R2, R7, R8, RZ ;  /* 0x0000000807027225 */ /* 0x000fc800078e00ff */
[----:B------:R-:W-:Y:S01]  /*a2b0*/  IMAD.X R7, RZ, RZ, RZ, P0 ;  /* 0x000000ffff077224 */ /* 0x000fe200000e06ff */
[----:B------:R-:W-:Y:S01]  /*a2c0*/  IADD3 RZ, P0, R3, R4, RZ ;  /* 0x0000000403ff7210 */ /* 0x000fe20007f1e0ff */
[----:B------:R-:W-:-:S04]  /*a2d0*/  IMAD.MOV.U32 R6, RZ, RZ, R5 ;  /* 0x000000ffff067224 */ /* 0x000fc800078e0005 */
[----:B------:R-:W-:-:S08]  /*a2e0*/  IMAD.WIDE.U32.X R6, R11, R9, R6, P0 ;  /* 0x000000090b067225 */ /* 0x000fd000000e0406 */
.L_x_288:
[----:B------:R-:W3:Y:S01]  /*a2f0*/  LDC.64 R26, c[0x0][0x640] ;  /* 0x00019000ff1a7b82 */ /* 0x000ee20000000a00 */
[-C--:B------:R-:W-:Y:S01]  /*a300*/  SHF.R.U64 R11, R6, R0.reuse, R7 ;  /* 0x00000000060b7219 */ /* 0x080fe20000001207 */
[----:B------:R-:W-:Y:S01]  /*a310*/  IMAD.MOV.U32 R19, RZ, RZ, R17 ;  /* 0x000000ffff137224 */ /* 0x000fe200078e0011 */
[----:B------:R-:W-:Y:S01]  /*a320*/  SHF.R.U32.HI R0, RZ, R0, R7 ;  /* 0x00000000ff007219 */ /* 0x000fe20000011607 */
[----:B-1----:R-:W-:Y:S01]  /*a330*/  IMAD.MOV R14, RZ, RZ, -R14 ;  /* 0x000000ffff0e7224 */ /* 0x002fe200078e0a0e */
[----:B------:R-:W-:Y:S01]  /*a340*/  IADD3 R5, P0, RZ, -R11, RZ ;  /* 0x8000000bff057210 */ /* 0x000fe20007f1e0ff */
[----:B------:R-:W-:Y:S01]  /*a350*/  ULDC UR4, c[0x0][0x154] ;  /* 0x0000550000047ab9 */ /* 0x000fe20000000800 */
[----:B------:R-:W-:Y:S01]  /*a360*/  IMAD.MOV.U32 R7, RZ, RZ, 0x1 ;  /* 0x00000001ff077424 */ /* 0x000fe200078e00ff */
[----:B------:R-:W1:Y:S01]  /*a370*/  LDC R4, c[0x0][0x618] ;  /* 0x00018600ff047b82 */ /* 0x000e620000000800 */
[----:B------:R-:W-:Y:S02]  /*a380*/  IMAD R22, R15, R14, R10 ;  /* 0x0000000e0f167224 */ /* 0x000fe400078e020a */
[----:B------:R-:W-:-:S04]  /*a390*/  IMAD.X R3, RZ, RZ, ~R0, P0 ;  /* 0x000000ffff037224 */ /* 0x000fc800000e0e00 */
[-C--:B--2---:R-:W-:Y:S01]  /*a3a0*/  IMAD R0, R3, R12.reuse, RZ ;  /* 0x0000000c03007224 */ /* 0x084fe200078e02ff */
[----:B------:R-:W2:Y:S01]  /*a3b0*/  LDC R6, c[0x0][0x608] ;  /* 0x00018200ff067b82 */ /* 0x000ea20000000800 */
[----:B0-----:R-:W-:-:S04]  /*a3c0*/  IMAD.WIDE.U32 R2, R5, R12, R18 ;  /* 0x0000000c05027225 */ /* 0x001fc800078e0012 */
[----:B------:R-:W-:Y:S01]  /*a3d0*/  IMAD R5, R5, R13, R0 ;  /* 0x0000000d05057224 */ /* 0x000fe200078e0200 */
[----:B------:R-:W-:Y:S02]  /*a3e0*/  I2FP.F32.U32 R0, R20 ;  /* 0x0000001400007245 */ /* 0x000fe40000201000 */
[----:B------:R-:W0:Y:S01]  /*a3f0*/  LDC R24, c[0x0][0x658] ;  /* 0x00019600ff187b82 */ /* 0x000e220000000800 */
[----:B------:R-:W-:Y:S01]  /*a400*/  IMAD.IADD R3, R3, 0x1, R5 ;  /* 0x0000000103037824 */ /* 0x000fe200078e0205 */
[----:B---3--:R-:W-:Y:S01]  /*a410*/  ISETP.NE.U32.AND P0, PT, R26, RZ, PT ;  /* 0x000000ff1a00720c */ /* 0x008fe20003f05070 */
[----:B------:R-:W-:Y:S01]  /*a420*/  FMUL R0, R0, UR4 ;  /* 0x0000000400007c20 */ /* 0x000fe20008400000 */
[----:B------:R-:W-:Y:S02]  /*a430*/  IMAD.MOV.U32 R5, RZ, RZ, -0x1 ;  /* 0xffffffffff057424 */ /* 0x000fe400078e00ff */
[----:B------:R-:W-:Y:S01]  /*a440*/  ISETP.NE.AND.EX P0, PT, R27, RZ, PT, P0 ;  /* 0x000000ff1b00720c */ /* 0x000fe20003f05300 */
[----:B------:R3:W4:Y:S01]  /*a450*/  F2I.U32.TRUNC.NTZ R12, R0 ;  /* 0x00000000000c7305 */ /* 0x000722000020f000 */
[----:B------:R-:W3:Y:S01]  /*a460*/  LDC R15, c[0x0][0x148] ;  /* 0x00005200ff0f7b82 */ /* 0x000ee20000000800 */
[----:B-1----:R-:W-:-:S02]  /*a470*/  SHF.R.U64 R10, R2, R4, R3 ;  /* 0x00000004020a7219 */ /* 0x002fc40000001203 */
[----:B------:R-:W-:-:S05]  /*a480*/  SHF.R.U32.HI R3, RZ, R4, R3 ;  /* 0x00000004ff037219 */ /* 0x000fca0000011603 */
[----:B------:R-:W1:Y:S01]  /*a490*/  LDC R14, c[0x0][0x600] ;  /* 0x00018000ff0e7b82 */ /* 0x000e620000000800 */
[-CC-:B--2---:R-:W-:Y:S02]  /*a4a0*/  SHF.R.U64 R8, R10, R6.reuse, R3.reuse ;  /* 0x000000060a087219 */ /* 0x184fe40000001203 */
[----:B------:R-:W-:-:S05]  /*a4b0*/  SHF.R.U32.HI R3, RZ, R6, R3 ;  /* 0x00000006ff037219 */ /* 0x000fca0000011603 */
[----:B------:R-:W2:Y:S01]  /*a4c0*/  LDC R21, c[0x0][0x648] ;  /* 0x00019200ff157b82 */ /* 0x000ea20000000800 */
[-CC-:B0-----:R-:W-:Y:S02]  /*a4d0*/  SHF.R.U64 R13, R8, R24.reuse, R3.reuse ;  /* 0x00000018080d7219 */ /* 0x181fe40000001203 */
[-C--:B------:R-:W-:Y:S02]  /*a4e0*/  SHF.L.U32 R5, R5, R24.reuse, RZ ;  /* 0x0000001805057219 */ /* 0x080fe400000006ff */
[-C--:B------:R-:W-:Y:S01]  /*a4f0*/  SHF.R.U32.HI R3, RZ, R24.reuse, R3 ;  /* 0x00000018ff037219 */ /* 0x080fe20000011603 */
[----:B------:R-:W-:Y:S01]  /*a500*/  IMAD.MOV.U32 R2, RZ, RZ, R13 ;  /* 0x000000ffff027224 */ /* 0x000fe200078e000d */
[----:B------:R-:W-:Y:S01]  /*a510*/  SHF.L.U32 R24, R7, R24, RZ ;  /* 0x0000001807187219 */ /* 0x000fe200000006ff */
[----:B------:R-:W0:Y:S01]  /*a520*/  LDC R25, c[0x0][0x638] ;  /* 0x00018e00ff197b82 */ /* 0x000e220000000800 */
[----:B------:R-:W-:-:S07]  /*a530*/  LOP3.LUT R19, RZ, R5, RZ, 0x33, !PT ;  /* 0x00000005ff137212 */ /* 0x000fce00078e33ff */
[----:B------:R-:W0:Y:S01]  /*a540*/  LDC R28, c[0x0][0x610] ;  /* 0x00018400ff1c7b82 */ /* 0x000e220000000800 */
[----:B----4-:R-:W-:Y:S05]  /*a550*/  @!P0 BRA `(.L_x_289) ;  /* 0x0000000000288947 */ /* 0x010fea0003800000 */
[----:B---3--:R-:W3:Y:S02]  /*a560*/  LDC R0, c[0x0][0x64c] ;  /* 0x00019300ff007b82 */ /* 0x008ee40000000800 */
[----:B---3--:R-:W-:-:S05]  /*a570*/  IADD3 R7, P0, R13, R0, RZ ;  /* 0x000000000d077210 */ /* 0x008fca0007f1e0ff */
        /* <DEDUP_REMOVED lines=8> */
.L_x_289:
[----:B------:R-:W4:Y:S01]  /*a600*/  LDC R4, c[0x0][0x65c] ;  /* 0x00019700ff047b82 */ /* 0x000f220000000800 */
[----:B--23--:R-:W-:Y:S01]  /*a610*/  SHF.R.U64 R0, R2, R21, R3 ;  /* 0x0000001502007219 */ /* 0x00cfe20000001203 */
[----:B-1----:R-:W-:Y:S01]  /*a620*/  VIADD R3, R14, 0xffffffff ;  /* 0xffffffff0e037836 */ /* 0x002fe20000000000 */
[----:B------:R-:W-:Y:S01]  /*a630*/  LOP3.LUT R19, R8, R19, RZ, 0xc0, !PT ;  /* 0x0000001308137212 */ /* 0x000fe200078ec0ff */
[----:B------:R-:W-:Y:S02]  /*a640*/  IMAD.MOV R12, RZ, RZ, -R12 ;  /* 0x000000ffff0c7224 */ /* 0x000fe400078e0a0c */
[----:B------:R-:W-:Y:S01]  /*a650*/  IMAD.MOV R2, RZ, RZ, -R0 ;  /* 0x000000ffff027224 */ /* 0x000fe200078e0a00 */
[----:B------:R-:W-:Y:S01]  /*a660*/  LOP3.LUT R3, R10, R3, RZ, 0xc0, !PT ;  /* 0x000000030a037212 */ /* 0x000fe200078ec0ff */
[----:B------:R-:W-:Y:S02]  /*a670*/  IMAD R19, R24, R0, R19 ;  /* 0x0000000018137224 */ /* 0x000fe400078e0213 */
[----:B0-----:R-:W-:-:S04]  /*a680*/  IMAD R0, R2, R25, R13 ;  /* 0x0000001902007224 */ /* 0x001fc800078e020d */
[----:B------:R-:W-:Y:S01]  /*a690*/  IMAD R2, R0, R14, R3 ;  /* 0x0000000e00027224 */ /* 0x000fe200078e0203 */
[----:B----4-:R-:W-:Y:S01]  /*a6a0*/  ISETP.NE.AND P0, PT, R4, 0x1, PT ;  /* 0x000000010400780c */ /* 0x010fe20003f05270 */
[----:B------:R-:W-:-:S05]  /*a6b0*/  IMAD.MOV.U32 R4, RZ, RZ, 0x1 ;  /* 0x00000001ff047424 */ /* 0x000fca00078e00ff */
[----:B------:R-:W-:-:S07]  /*a6c0*/  PRMT R0, R4, 0x7610, R0 ;  /* 0x0000761004007816 */ /* 0x000fce0000000000 */
[----:B------:R-:W-:-:S04]  /*a6d0*/  @P0 IMAD R22, R15, R12, R20 ;  /* 0x0000000c0f160224 */ /* 0x000fc800078e0214 */
[----:B------:R-:W-:-:S05]  /*a6e0*/  IMAD R19, R19, R28, R22 ;  /* 0x0000001c13137224 */ /* 0x000fca00078e0216 */
[----:B------:R-:W-:Y:S02]  /*a6f0*/  SEL R22, R2, R19, !P0 ;  /* 0x0000001302167207 */ /* 0x000fe40004000000 */
[----:B------:R-:W-:Y:S01]  /*a700*/  SEL R19, R19, R2, !P0 ;  /* 0x0000000213137207 */ /* 0x000fe20004000000 */
[----:B------:R-:W-:-:S07]  /*a710*/  IMAD.MOV.U32 R2, RZ, RZ, R11 ;  /* 0x000000ffff027224 */ /* 0x000fce00078e000b */
.L_x_287:
[----:B------:R-:W-:Y:S02]  /*a720*/  LOP3.LUT P0, RZ, R0, 0xff, RZ, 0xc0, !PT ;  /* 0x000000ff00ff7812 */ /* 0x000fe4000780c0ff */
[----:B------:R-:W-:-:S11]  /*a730*/  LOP3.LUT R173, R173, 0x1, RZ, 0x3c, !PT ;  /* 0x00000001adad7812 */ /* 0x000fd600078e3cff */
[----:B------:R-:W-:Y:S05]  /*a740*/  @P0 BRA `(.L_x_290) ;  /* 0xffffff6c00300947 */ /* 0x000fea000383ffff */
[----:B------:R-:W-:Y:S05]  /*a750*/  EXIT ;  /* 0x000000000000794d */ /* 0x000fea0003800000 */
.L_x_13:
[----:B------:R-:W-:-:S08]  /*a760*/  ISETP.NE.AND P0, PT, R0, RZ, PT ;  /* 0x000000ff0000720c */ /* 0x000fd00003f05270 */
[----:B0-----:R-:W0:-:S00]  /*a770*/  USETMAXREG.DEALLOC.CTAPOOL 0x28 ;  /* 0x00000028000079c8 */ /* 0x001e0000080e0500 */
[----:B------:R-:W-:Y:S05]  /*a780*/  @P0 EXIT ;  /* 0x000000000000094d */ /* 0x000fea0003800000 */
[----:B0-----:R-:W-:Y:S01]  /*a790*/  LOP3.LUT P0, RZ, R8, 0xff, RZ, 0xc0, !PT ;  /* 0x000000ff08ff7812 */ /* 0x001fe2000780c0ff */
[----:B------:R-:W-:Y:S02]  /*a7a0*/  IMAD.MOV.U32 R0, RZ, RZ, 0x1 ;  /* 0x00000001ff007424 */ /* 0x000fe400078e00ff */
[----:B------:R-:W-:-:S10]  /*a7b0*/  IMAD.MOV.U32 R7, RZ, RZ, RZ ;  /* 0x000000ffff077224 */ /* 0x000fd400078e00ff */
[----:B------:R-:W-:Y:S05]  /*a7c0*/  @!P0 BRA `(.L_x_291) ;  /* 0x0000000c004c8947 */ /* 0x000fea0003800000 */
[----:B------:R-:W-:Y:S01]  /*a7d0*/  LOP3.LUT P0, RZ, R4, 0x1f, RZ, 0xc0, !PT ;  /* 0x0000001f04ff7812 */ /* 0x000fe2000780c0ff */
[----:B------:R-:W-:Y:S01]  /*a7e0*/  ULDC UR5, c[0x0][0x658] ;  /* 0x0001960000057ab9 */ /* 0x000fe20000000800 */
[----:B------:R-:W-:Y:S01]  /*a7f0*/  UMOV UR6, 0xffffffff ;  /* 0xffffffff00067882 */ /* 0x000fe20000000000 */
[----:B------:R-:W-:Y:S01]  /*a800*/  BSSY B0, `(.L_x_291) ;  /* 0x00000cf000007945 */ /* 0x000fe20003800000 */
[----:B------:R-:W-:Y:S01]  /*a810*/  USHF.L.U32 UR6, UR6, UR5, URZ ;  /* 0x0000000506067299 */ /* 0x000fe2000800063f */
[C---:B------:R-:W-:Y:S01]  /*a820*/  ISETP.NE.AND P2, PT, R3.reuse, RZ, PT ;  /* 0x000000ff0300720c */ /* 0x040fe20003f45270 */
[----:B------:R-:W-:Y:S01]  /*a830*/  UMOV UR7, 0x1 ;  /* 0x0000000100077882 */ /* 0x000fe20000000000 */
[----:B------:R-:W-:Y:S01]  /*a840*/  ISETP.NE.OR P0, PT, R3, RZ, !P0 ;  /* 0x000000ff0300720c */ /* 0x000fe20004705670 */
[----:B------:R-:W-:Y:S01]  /*a850*/  IMAD.MOV.U32 R8, RZ, RZ, 0x1 ;  /* 0x00000001ff087424 */ /* 0x000fe200078e00ff */
[----:B------:R-:W-:Y:S01]  /*a860*/  LOP3.LUT R6, R16, 0x2, RZ, 0xfc, !PT ;  /* 0x0000000210067812 */ /* 0x000fe200078efcff */
[----:B------:R-:W-:Y:S01]  /*a870*/  IMAD.MOV.U32 R0, RZ, RZ, 0x1 ;  /* 0x00000001ff007424 */ /* 0x000fe200078e00ff */
[----:B------:R-:W-:Y:S01]  /*a880*/  ULDC UR4, c[0x0][0x600] ;  /* 0x0001800000047ab9 */ /* 0x000fe20000000800 */
[----:B------:R-:W-:Y:S01]  /*a890*/  IMAD.MOV.U32 R7, RZ, RZ, RZ ;  /* 0x000000ffff077224 */ /* 0x000fe200078e00ff */
[----:B------:R-:W-:-:S02]  /*a8a0*/  USHF.L.U32 UR13, UR7, UR5, URZ ;  /* 0x00000005070d7299 */ /* 0x000fc4000800063f */
[----:B------:R-:W-:Y:S02]  /*a8b0*/  UIADD3 UR21, UR40, 0x1, URZ ;  /* 0x0000000128157890 */ /* 0x000fe4000fffe03f */
[----:B------:R-:W-:Y:S02]  /*a8c0*/  UIADD3 UR4, UR4, -0x1, URZ ;  /* 0xffffffff04047890 */ /* 0x000fe4000fffe03f */
[----:B------:R-:W-:Y:S01]  /*a8d0*/  ULOP3.LUT UR5, URZ, UR6, URZ, 0x33, !UPT ;  /* 0x000000063f057292 */ /* 0x000fe2000f8e333f */
[----:B------:R-:W-:-:S11]  /*a8e0*/  ULDC.64 UR22, c[0x0][0x198] ;  /* 0x0000660000167ab9 */ /* 0x000fd60000000a00 */
.L_x_303:
[----:B------:R-:W-:-:S03]  /*a8f0*/  UMOV UR6, 0xffffffff ;  /* 0xffffffff00067882 */ /* 0x000fc60000000000 */
[----:B------:R-:W-:Y:S05]  /*a900*/  BRA.DIV UR6, `(.L_x_292) ;  /* 0x0000000e06ec7947 */ /* 0x000fea000b800000 */
[----:B------:R-:W-:-:S13]  /*a910*/  ELECT P6, URZ, PT ;  /* 0x00000000003f782f */ /* 0x000fda00038c0000 */
.L_x_315:
[----:B------:R-:W0:Y:S01]  /*a920*/  LDC R3, c[0x0][0x28c] ;  /* 0x0000a300ff037b82 */ /* 0x000e220000000800 */
[----:B------:R-:W-:Y:S01]  /*a930*/  BSSY B1, `(.L_x_293) ;  /* 0x0000043000017945 */ /* 0x000fe20003800000 */
[----:B0-----:R-:W-:-:S13]  /*a940*/  ISETP.LT.OR P6, PT, R3, 0x1, !P6 ;  /* 0x000000010300780c */ /* 0x001fda00077c1670 */
[----:B------:R-:W-:Y:S05]  /*a950*/  @P6 BRA `(.L_x_294) ;  /* 0x0000000400006947 */ /* 0x000fea0003800000 */
[----:B------:R-:W-:Y:S02]  /*a960*/  IMAD.SHL.U32 R19, R19, 0x40, RZ ;  /* 0x0000004013137824 */ /* 0x000fe400078e00ff */
[----:B------:R-:W-:Y:S02]  /*a970*/  IMAD.SHL.U32 R22, R22, 0x100, RZ ;  /* 0x0000010016167824 */ /* 0x000fe400078e00ff */
[----:B------:R-:W-:Y:S02]  /*a980*/  IMAD.MOV.U32 R12, RZ, RZ, RZ ;  /* 0x000000ffff0c7224 */ /* 0x000fe400078e00ff */
[----:B------:R-:W-:Y:S02]  /*a990*/  IMAD.U32 R13, RZ, RZ, UR21 ;  /* 0x00000015ff0d7e24 */ /* 0x000fe4000f8e00ff */
[----:B------:R-:W-:Y:S02]  /*a9a0*/  IMAD.MOV.U32 R3, RZ, RZ, R0 ;  /* 0x000000ffff037224 */ /* 0x000fe400078e0000 */
[----:B------:R-:W-:-:S07]  /*a9b0*/  IMAD.MOV.U32 R4, RZ, RZ, R7 ;  /* 0x000000ffff047224 */ /* 0x000fce00078e0007 */
.L_x_298:
[----:B------:R-:W0:Y:S01]  /*a9c0*/  S2R R10, SR_CgaCtaId ;  /* 0x00000000000a7919 */ /* 0x000e220000008800 */
[----:B------:R-:W-:Y:S01]  /*a9d0*/  MOV R5, 0x400 ;  /* 0x0000040000057802 */ /* 0x000fe20000000f00 */
[----:B------:R-:W1:Y:S03]  /*a9e0*/  @!P2 LDC R9, c[0x0][0x500] ;  /* 0x00014000ff09ab82 */ /* 0x000e660000000800 */
[----:B0-----:R-:W-:Y:S02]  /*a9f0*/  LEA R11, R10, R5, 0x18 ;  /* 0x000000050a0b7211 */ /* 0x001fe400078ec0ff */
[----:B------:R-:W-:-:S03]  /*aa00*/  SHF.L.U32 R5, R3, 0x1f, RZ ;  /* 0x0000001f03057819 */ /* 0x000fc600000006ff */
[----:B------:R-:W-:-:S04]  /*aa10*/  IMAD R10, R4, 0x8, R11 ;  /* 0x00000008040a7824 */ /* 0x000fc800078e020b */
[----:B------:R-:W0:Y:S02]  /*aa20*/  SYNCS.PHASECHK.TRANS64.TRYWAIT P1, [R10+URZ+0x18], R5 ;  /* 0x000018050a0075a7 */ /* 0x000e24000802017f */
[----:B01----:R-:W-:Y:S05]  /*aa30*/  @!P1 BRA `(.L_x_295) ;  /* 0x0000000c00c09947 */ /* 0x003fea0003800000 */
.L_x_316:
[----:B0-----:R-:W-:Y:S01]  /*aa40*/  PRMT R5, R6, 0x9910, RZ ;  /* 0x0000991006057816 */ /* 0x001fe200000000ff */
[----:B------:R0:W-:Y:S03]  /*aa50*/  @!P2 SYNCS.ARRIVE.TRANS64 RZ, [R10+URZ], R9 ;  /* 0x000000090affa9a7 */ /* 0x0001e6000800003f */
[----:B------:R-:W-:-:S13]  /*aa60*/  ISETP.NE.AND P1, PT, R5, 0x2, PT ;  /* 0x000000020500780c */ /* 0x000fda0003f25270 */
[----:B0-----:R-:W-:Y:S05]  /*aa70*/  @P1 BRA `(.L_x_296) ;  /* 0x0000000000041947 */ /* 0x001fea0003800000 */
[----:B------:R-:W-:Y:S01]  /*aa80*/  BPT.TRAP 0x1 ;  /* 0x000000040000795c */ /* 0x000fe20000300000 */
.L_x_296:
[----:B------:R-:W-:Y:S05]  /*aa90*/  @P0 BRA `(.L_x_297) ;  /* 0x0000000000040947 */ /* 0x000fea0003800000 */
[----:B------:R-:W-:Y:S01]  /*aaa0*/  BPT.TRAP 0x1 ;  /* 0x000000040000795c */ /* 0x000fe20000300000 */
.L_x_297:
[--C-:B------:R-:W-:Y:S01]  /*aab0*/  IMAD R5, R4, 0x4000, R11.reuse ;  /* 0x0000400004057824 */ /* 0x100fe200078e020b */
[----:B------:R-:W-:Y:S01]  /*aac0*/  R2UR UR34, R12 ;  /* 0x000000000c2272ca */ /* 0x000fe200000e0000 */
[----:B------:R-:W-:Y:S01]  /*aad0*/  IMAD R11, R4, 0x10000, R11 ;  /* 0x00010000040b7824 */ /* 0x000fe200078e020b */
[----:B------:R-:W-:Y:S01]  /*aae0*/  R2UR UR33, R10 ;  /* 0x000000000a2172ca */ /* 0x000fe200000e0000 */
[----:B------:R-:W-:Y:S01]  /*aaf0*/  VIADD R13, R13, 0xffffffff ;  /* 0xffffffff0d0d7836 */ /* 0x000fe20000000000 */
[----:B------:R-:W-:Y:S01]  /*ab00*/  R2UR UR24, R5 ;  /* 0x00000000051872ca */ /* 0x000fe200000e0000 */
[----:B------:R-:W-:Y:S01]  /*ab10*/  UIADD3 UR6, UP0, UR22, 0xf0, URZ ;  /* 0x000000f016067890 */ /* 0x000fe2000ff1e03f */
[----:B------:R-:W-:Y:S01]  /*ab20*/  R2UR UR8, R11 ;  /* 0x000000000b0872ca */ /* 0x000fe200000e0000 */
[----:B------:R-:W-:Y:S01]  /*ab30*/  UIADD3 UR30, UP1, UR22, 0x1f0, URZ ;  /* 0x000001f0161e7890 */ /* 0x000fe2000ff3e03f */
[----:B------:R-:W-:Y:S01]  /*ab40*/  R2UR UR36, R2 ;  /* 0x00000000022472ca */ /* 0x000fe200000e0000 */
[----:B------:R-:W-:Y:S01]  /*ab50*/  UIADD3.X UR7, URZ, UR23, URZ, UP0, !UPT ;  /* 0x000000173f077290 */ /* 0x000fe200087fe43f */
[----:B------:R-:W-:Y:S01]  /*ab60*/  R2UR UR35, R19 ;  /* 0x00000000132372ca */ /* 0x000fe200000e0000 */
[----:B------:R-:W-:Y:S01]  /*ab70*/  UIADD3.X UR31, URZ, UR23, URZ, UP1, !UPT ;  /* 0x000000173f1f7290 */ /* 0x000fe20008ffe43f */
[----:B------:R-:W-:Y:S01]  /*ab80*/  R2UR UR19, R22 ;  /* 0x00000000161372ca */ /* 0x000fe200000e0000 */
[----:B------:R-:W-:Y:S01]  /*ab90*/  UIADD3 UR26, UR34, 0x40, URZ ;  /* 0x00000040221a7890 */ /* 0x000fe2000fffe03f */
[----:B------:R-:W-:Y:S01]  /*aba0*/  ISETP.GT.AND P3, PT, R13, 0x1, PT ;  /* 0x000000010d00780c */ /* 0x000fe20003f64270 */
[----:B------:R-:W-:Y:S01]  /*abb0*/  VIADD R4, R4, 0x1 ;  /* 0x0000000104047836 */ /* 0x000fe20000000000 */
[----:B------:R-:W-:Y:S01]  /*abc0*/  UMOV UR14, 0x0 ;  /* 0x00000000000e7882 */ /* 0x000fe20000000000 */
[----:B------:R-:W-:Y:S01]  /*abd0*/  UIADD3 UR32, UR24, 0x100, URZ ;  /* 0x0000010018207890 */ /* 0x000fe2000fffe03f */
[----:B------:R-:W-:Y:S01]  /*abe0*/  VIADD R12, R12, 0x80 ;  /* 0x000000800c0c7836 */ /* 0x000fe20000000000 */
[----:B------:R-:W-:Y:S01]  /*abf0*/  UIADD3 UR24, UR24, 0x2100, URZ ;  /* 0x0000210018187890 */ /* 0x000fe2000fffe03f */
[----:B------:R-:W-:Y:S01]  /*ac00*/  ISETP.NE.AND P1, PT, R4, 0x3, PT ;  /* 0x000000030400780c */ /* 0x000fe20003f25270 */
[----:B------:R-:W-:-:S02]  /*ac10*/  UIADD3 UR16, UR8, 0xc100, URZ ;  /* 0x0000c10008107890 */ /* 0x000fc4000fffe03f */
[----:B------:R-:W-:Y:S01]  /*ac20*/  UIADD3 UR8, UR8, 0x14100, URZ ;  /* 0x0001410008087890 */ /* 0x000fe2000fffe03f */
[----:B------:R-:W-:Y:S01]  /*ac30*/  SEL R10, RZ, 0x1, P1 ;  /* 0x00000001ff0a7807 */ /* 0x000fe20000800000 */
[----:B------:R-:W-:Y:S01]  /*ac40*/  UMOV UR15, 0x10000000 ;  /* 0x10000000000f7882 */ /* 0x000fe20000000000 */
[----:B------:R-:W-:Y:S01]  /*ac50*/  UMOV UR25, UR33 ;  /* 0x0000002100197c82 */ /* 0x000fe20008000000 */
[----:B------:R-:W-:Y:S01]  /*ac60*/  UMOV UR28, UR36 ;  /* 0x00000024001c7c82 */ /* 0x000fe20008000000 */
[----:B------:R-:W-:Y:S01]  /*ac70*/  UMOV UR27, UR35 ;  /* 0x00000023001b7c82 */ /* 0x000fe20008000000 */
[----:B------:R-:W-:Y:S01]  /*ac80*/  UMOV UR17, UR33 ;  /* 0x0000002100117c82 */ /* 0x000fe20008000000 */
[----:B------:R-:W-:Y:S01]  /*ac90*/  UMOV UR18, UR34 ;  /* 0x0000002200127c82 */ /* 0x000fe20008000000 */
[----:B------:R-:W-:Y:S01]  /*aca0*/  UMOV UR20, UR36 ;  /* 0x0000002400147c82 */ /* 0x000fe20008000000 */
[----:B------:R0:W-:Y:S01]  /*acb0*/  UTMALDG.3D [UR32], [UR6], desc[UR14] ;  /* 0x00000e20060075b4 */ /* 0x0001e20008011000 */
[----:B------:R-:W-:Y:S01]  /*acc0*/  UMOV UR9, UR33 ;  /* 0x0000002100097c82 */ /* 0x000fe20008000000 */
[----:B------:R-:W-:Y:S01]  /*acd0*/  UMOV UR11, UR19 ;  /* 0x00000013000b7c82 */ /* 0x000fe20008000000 */
[----:B------:R-:W-:Y:S01]  /*ace0*/  UMOV UR12, UR36 ;  /* 0x00000024000c7c82 */ /* 0x000fe20008000000 */
[----:B------:R-:W-:Y:S01]  /*acf0*/  UMOV UR10, UR26 ;  /* 0x0000001a000a7c82 */ /* 0x000fe20008000000 */
[----:B------:R-:W-:-:S02]  /*ad00*/  LOP3.LUT R3, R3, R10, RZ, 0x3c, !PT ;  /* 0x0000000a03037212 */ /* 0x000fc400078e3cff */
[----:B------:R-:W-:Y:S01]  /*ad10*/  SEL R4, R4, RZ, P1 ;  /* 0x000000ff04047207 */ /* 0x000fe20000800000 */
[----:B------:R0:W-:Y:S01]  /*ad20*/  UTMALDG.3D [UR24], [UR6], desc[UR14] ;  /* 0x00000e18060075b4 */ /* 0x0001e20008011000 */
[----:B------:R0:W-:Y:S01]  /*ad30*/  UTMALDG.3D [UR16], [UR30], desc[UR14] ;  /* 0x00000e101e0075b4 */ /* 0x0001e20008011000 */
[----:B------:R0:W-:Y:S02]  /*ad40*/  UTMALDG.3D [UR8], [UR30], desc[UR14] ;  /* 0x00000e081e0075b4 */ /* 0x0001e40008011000 */
[----:B0-----:R-:W-:Y:S05]  /*ad50*/  @P3 BRA `(.L_x_298) ;  /* 0xfffffffc00183947 */ /* 0x001fea000383ffff */
.L_x_294:
[----:B------:R-:W-:Y:S05]  /*ad60*/  BSYNC B1 ;  /* 0x0000000000017941 */ /* 0x000fea0003800000 */
.L_x_293:
[----:B------:R-:W2:Y:S01]  /*ad70*/  LDL.64 R10, [R1] ;  /* 0x00000000010a7983 */ /* 0x000ea20000100a00 */
[----:B------:R-:W-:Y:S01]  /*ad80*/  LOP3.LUT P4, RZ, R8, 0xff, RZ, 0xc0, !PT ;  /* 0x000000ff08ff7812 */ /* 0x000fe2000788c0ff */
[----:B------:R-:W-:Y:S01]  /*ad90*/  VIADD R4, R7, UR40 ;  /* 0x0000002807047c36 */ /* 0x000fe20008000000 */
[----:B------:R-:W-:Y:S01]  /*ada0*/  ULDC.64 UR6, c[0x0][0x650] ;  /* 0x0001940000067ab9 */ /* 0x000fe20000000a00 */
[----:B------:R-:W-:Y:S01]  /*adb0*/  IMAD.U32 R7, RZ, RZ, UR40 ;  /* 0x00000028ff077e24 */ /* 0x000fe2000f8e00ff */
[----:B------:R-:W-:Y:S01]  /*adc0*/  UISETP.GE.U32.AND UP0, UPT, UR40, 0x3, UPT ;  /* 0x000000032800788c */ /* 0x000fe2000bf06070 */
[----:B------:R-:W-:Y:S01]  /*add0*/  BSSY B1, `(.L_x_299) ;  /* 0x000006f000017945 */ /* 0x000fe20003800000 */
[----:B------:R-:W-:Y:S01]  /*ade0*/  ISETP.GT.U32.AND P1, PT, R4, 0x2, PT ;  /* 0x000000020400780c */ /* 0x000fe20003f24070 */
[----:B------:R-:W-:Y:S01]  /*adf0*/  IMAD.MOV.U32 R19, RZ, RZ, -0x1 ;  /* 0xffffffffff137424 */ /* 0x000fe200078e00ff */
[----:B------:R-:W-:Y:S01]  /*ae00*/  PRMT R8, RZ, 0x7610, R8 ;  /* 0x00007610ff087816 */ /* 0x000fe20000000008 */
[----:B------:R-:W-:Y:S01]  /*ae10*/  IMAD.MOV.U32 R22, RZ, RZ, -0x1 ;  /* 0xffffffffff167424 */ /* 0x000fe200078e00ff */
[----:B------:R-:W-:-:S02]  /*ae20*/  ISETP.LT.U32.AND P1, PT, R7, 0x3, P1 ;  /* 0x000000030700780c */ /* 0x000fc40000f21070 */
[----:B------:R-:W-:Y:S01]  /*ae30*/  PLOP3.LUT P3, PT, PT, PT, UP0, 0x80, 0x0 ;  /* 0x000000000000781c */ /* 0x000fe20003f6f008 */
[----:B------:R-:W0:Y:S01]  /*ae40*/  @P4 S2R R3, SR_CgaCtaId ;  /* 0x0000000000034919 */ /* 0x000e220000008800 */
[----:B------:R-:W-:-:S04]  /*ae50*/  @P4 MOV R2, 0x400 ;  /* 0x0000040000024802 */ /* 0x000fc80000000f00 */
[----:B0-----:R-:W-:Y:S01]  /*ae60*/  @P4 LEA R5, R3, R2, 0x18 ;  /* 0x0000000203054211 */ /* 0x001fe200078ec0ff */
[----:B------:R-:W-:-:S03]  /*ae70*/  IMAD.WIDE.U32 R2, R4, -0x55555555, RZ ;  /* 0xaaaaaaab04027825 */ /* 0x000fc600078e00ff */
[----:B------:R0:W-:Y:S01]  /*ae80*/  @P4 SYNCS.ARRIVE.TRANS64.A1T0 RZ, [R5+URZ+0x68], RZ ;  /* 0x000068ff05ff49a7 */ /* 0x0001e2000810003f */
[----:B------:R-:W-:Y:S01]  /*ae90*/  IMAD.MOV.U32 R2, RZ, RZ, -0x1 ;  /* 0xffffffffff027424 */ /* 0x000fe200078e00ff */
[----:B0-----:R-:W-:Y:S02]  /*aea0*/  SHF.R.U32.HI R5, RZ, 0x1, R3 ;  /* 0x00000001ff057819 */ /* 0x001fe40000011603 */
[----:B------:R-:W-:-:S03]  /*aeb0*/  SEL R3, RZ, 0x1, !P1 ;  /* 0x00000001ff037807 */ /* 0x000fc60004800000 */
[----:B------:R-:W-:Y:S01]  /*aec0*/  IMAD R7, R5, -0x3, R4 ;  /* 0xfffffffd05077824 */ /* 0x000fe200078e0204 */
[----:B------:R-:W-:Y:S02]  /*aed0*/  LOP3.LUT R0, R0, R3, RZ, 0x3c, !PT ;  /* 0x0000000300007212 */ /* 0x000fe400078e3cff */
[----:B------:R-:W-:Y:S02]  /*aee0*/  PRMT R3, RZ, 0x7610, R3 ;  /* 0x00007610ff037816 */ /* 0x000fe40000000003 */
[----:B------:R-:W-:Y:S02]  /*aef0*/  @P3 LOP3.LUT R0, R0, 0x1, R5, 0x78, !PT ;  /* 0x0000000100003812 */ /* 0x000fe400078e7805 */
[----:B--2---:R-:W-:-:S04]  /*af00*/  IADD3 R18, P4, R18, R10, RZ ;  /* 0x0000000a12127210 */ /* 0x004fc80007f9e0ff */
[----:B------:R-:W-:Y:S01]  /*af10*/  ISETP.GE.U32.AND P1, PT, R18, UR6, PT ;  /* 0x0000000612007c0c */ /* 0x000fe2000bf26070 */
[----:B------:R-:W-:-:S05]  /*af20*/  IMAD.X R17, R17, 0x1, R23, P4 ;  /* 0x0000000111117824 */ /* 0x000fca00020e0617 */
[----:B------:R-:W-:-:S13]  /*af30*/  ISETP.GE.U32.AND.EX P1, PT, R17, UR7, PT, P1 ;  /* 0x0000000711007c0c */ /* 0x000fda000bf26110 */
[----:B------:R-:W-:Y:S05]  /*af40*/  @P1 BRA `(.L_x_300) ;  /* 0x00000004005c1947 */ /* 0x000fea0003800000 */
[----:B------:R-:W0:Y:S01]  /*af50*/  S2R R11, SR_CTAID.X ;  /* 0x00000000000b7919 */ /* 0x000e220000002500 */
[----:B------:R-:W-:Y:S01]  /*af60*/  ULDC.64 UR6, c[0x0][0x628] ;  /* 0x00018a0000067ab9 */ /* 0x000fe20000000a00 */
[----:B------:R-:W1:Y:S01]  /*af70*/  LDC R12, c[0x0][0x144] ;  /* 0x00005100ff0c7b82 */ /* 0x000e620000000800 */
[----:B------:R-:W-:Y:S01]  /*af80*/  ISETP.NE.U32.AND P1, PT, RZ, UR6, PT ;  /* 0x00000006ff007c0c */ /* 0x000fe2000bf25070 */
[----:B------:R-:W2:Y:S01]  /*af90*/  S2R R9, SR_CTAID.Y ;  /* 0x0000000000097919 */ /* 0x000ea20000002600 */
[----:B------:R-:W-:Y:S01]  /*afa0*/  ULDC UR8, c[0x0][0x150] ;  /* 0x0000540000087ab9 */ /* 0x000fe20000000800 */
[----:B------:R-:W-:Y:S01]  /*afb0*/  ULDC UR9, c[0x0][0x630] ;  /* 0x00018c0000097ab9 */ /* 0x000fe20000000800 */
[----:B------:R-:W-:Y:S01]  /*afc0*/  ISETP.NE.AND.EX P1, PT, RZ, UR7, PT, P1 ;  /* 0x00000007ff007c0c */ /* 0x000fe2000bf25310 */
[----:B------:R-:W-:Y:S01]  /*afd0*/  IMAD.MOV.U32 R2, RZ, RZ, R18 ;  /* 0x000000ffff027224 */ /* 0x000fe200078e0012 */
[----:B0-----:R-:W-:-:S05]  /*afe0*/  I2FP.F32.U32 R3, R11 ;  /* 0x0000000b00037245 */ /* 0x001fca0000201000 */
[----:B------:R-:W-:Y:S01]  /*aff0*/  FMUL R14, R3, UR8 ;  /* 0x00000008030e7c20 */ /* 0x000fe20008400000 */
[----:B------:R-:W-:-:S05]  /*b000*/  IMAD.MOV.U32 R3, RZ, RZ, R17 ;  /* 0x000000ffff037224 */ /* 0x000fca00078e0011 */
[----:B--2---:R-:W-:Y:S05]  /*b010*/  @!P1 BRA `(.L_x_301) ;  /* 0x0000000000289947 */ /* 0x004fea0003800000 */
[----:B------:R-:W-:Y:S02]  /*b020*/  ULDC UR8, c[0x0][0x634] ;  /* 0x00018d0000087ab9 */ /* 0x000fe40000000800 */
[----:B------:R-:W-:-:S05]  /*b030*/  IADD3 R3, P1, R18, UR8, RZ ;  /* 0x0000000812037c10 */ /* 0x000fca000ff3e0ff */
[----:B------:R-:W-:-:S04]  /*b040*/  IMAD.X R13, RZ, RZ, R17, P1 ;  /* 0x000000ffff0d7224 */ /* 0x000fc800008e0611 */
[----:B------:R-:W-:-:S04]  /*b050*/  IMAD.WIDE.U32 R4, R13, UR6, RZ ;  /* 0x000000060d047c25 */ /* 0x000fc8000f8e00ff */
[----:B------:R-:W-:-:S04]  /*b060*/  IMAD.WIDE.U32 R4, P1, R3, UR7, R4 ;  /* 0x0000000703047c25 */ /* 0x000fc8000f820004 */
[----:B------:R-:W-:-:S04]  /*b070*/  IMAD.WIDE.U32 R2, R3, UR6, RZ ;  /* 0x0000000603027c25 */ /* 0x000fc8000f8e00ff */
[----:B------:R-:W-:Y:S01]  /*b080*/  IMAD.MOV.U32 R2, RZ, RZ, R5 ;  /* 0x000000ffff027224 */ /* 0x000fe200078e0005 */
[----:B------:R-:W-:Y:S01]  /*b090*/  IADD3 RZ, P3, R3, R4, RZ ;  /* 0x0000000403ff7210 */ /* 0x000fe20007f7e0ff */
[----:B------:R-:W-:-:S04]  /*b0a0*/  IMAD.X R3, RZ, RZ, RZ, P1 ;  /* 0x000000ffff037224 */ /* 0x000fc800008e06ff */
[----:B------:R-:W-:-:S08]  /*b0b0*/  IMAD.WIDE.U32.X R2, R13, UR7, R2, P3 ;  /* 0x000000070d027c25 */ /* 0x000fd000098e0402 */
.L_x_301:
[--C-:B------:R-:W-:Y:S01]  /*b0c0*/  SHF.R.U64 R10, R2, UR9, R3.reuse ;  /* 0x00000009020a7c19 */ /* 0x100fe20008001203 */
[----:B------:R-:W0:Y:S01]  /*b0d0*/  F2I.U32.TRUNC.NTZ R14, R14 ;  /* 0x0000000e000e7305 */ /* 0x000e22000020f000 */
[----:B------:R-:W-:Y:S01]  /*b0e0*/  SHF.R.U32.HI R2, RZ, UR9, R3 ;  /* 0x00000009ff027c19 */ /* 0x000fe20008011603 */
[----:B------:R-:W-:Y:S01]  /*b0f0*/  ULDC.64 UR6, c[0x0][0x620] ;  /* 0x0001880000067ab9 */ /* 0x000fe20000000a00 */
[----:B------:R-:W-:Y:S01]  /*b100*/  IADD3 R5, P1, RZ, -R10, RZ ;  /* 0x8000000aff057210 */ /* 0x000fe20007f3e0ff */
[----:B------:R-:W-:Y:S01]  /*b110*/  IMAD.MOV.U32 R3, RZ, RZ, R17 ;  /* 0x000000ffff037224 */ /* 0x000fe200078e0011 */
[----:B------:R-:W-:-:S03]  /*b120*/  ULDC.64 UR8, c[0x0][0x640] ;  /* 0x0001900000087ab9 */ /* 0x000fc60000000a00 */
[----:B------:R-:W-:Y:S01]  /*b130*/  IMAD.X R2, RZ, RZ, ~R2, P1 ;  /* 0x000000ffff027224 */ /* 0x000fe200008e0e02 */
[----:B------:R-:W-:-:S03]  /*b140*/  ISETP.NE.U32.AND P1, PT, RZ, UR8, PT ;  /* 0x00000008ff007c0c */ /* 0x000fc6000bf25070 */
[----:B------:R-:W-:Y:S01]  /*b150*/  IMAD R4, R2, UR6, RZ ;  /* 0x0000000602047c24 */ /* 0x000fe2000f8e02ff */
[----:B------:R-:W-:Y:S01]  /*b160*/  ISETP.NE.AND.EX P1, PT, RZ, UR9, PT, P1 ;  /* 0x00000009ff007c0c */ /* 0x000fe2000bf25310 */
[----:B------:R-:W-:-:S04]  /*b170*/  IMAD.MOV.U32 R2, RZ, RZ, R18 ;  /* 0x000000ffff027224 */ /* 0x000fc800078e0012 */
[----:B------:R-:W-:Y:S01]  /*b180*/  IMAD.WIDE.U32 R2, R5, UR6, R2 ;  /* 0x0000000605027c25 */ /* 0x000fe2000f8e0002 */
[----:B------:R-:W-:-:S03]  /*b190*/  ULDC UR6, c[0x0][0x618] ;  /* 0x0001860000067ab9 */ /* 0x000fc60000000800 */
[----:B------:R-:W-:Y:S01]  /*b1a0*/  IMAD R5, R5, UR7, R4 ;  /* 0x0000000705057c24 */ /* 0x000fe2000f8e0204 */
[----:B------:R-:W-:Y:S01]  /*b1b0*/  ULDC UR7, c[0x0][0x154] ;  /* 0x0000550000077ab9 */ /* 0x000fe20000000800 */
[----:B0-----:R-:W-:Y:S02]  /*b1c0*/  IMAD.MOV R4, RZ, RZ, -R14 ;  /* 0x000000ffff047224 */ /* 0x001fe400078e0a0e */
[----:B------:R-:W0:Y:S01]  /*b1d0*/  LDC R14, c[0x0][0x148] ;  /* 0x00005200ff0e7b82 */ /* 0x000e220000000800 */
[----:B------:R-:W-:Y:S02]  /*b1e0*/  IMAD.IADD R3, R3, 0x1, R5 ;  /* 0x0000000103037824 */ /* 0x000fe400078e0205 */
[----:B-1----:R-:W-:Y:S01]  /*b1f0*/  IMAD R11, R12, R4, R11 ;  /* 0x000000040c0b7224 */ /* 0x002fe200078e020b */
[----:B------:R-:W-:Y:S02]  /*b200*/  I2FP.F32.U32 R4, R9 ;  /* 0x0000000900047245 */ /* 0x000fe40000201000 */
[----:B------:R-:W-:-:S02]  /*b210*/  SHF.R.U64 R12, R2, UR6, R3 ;  /* 0x00000006020c7c19 */ /* 0x000fc40008001203 */
[----:B------:R-:W-:Y:S01]  /*b220*/  SHF.R.U32.HI R3, RZ, UR6, R3 ;  /* 0x00000006ff037c19 */ /* 0x000fe20008011603 */
[----:B------:R-:W-:Y:S01]  /*b230*/  FMUL R4, R4, UR7 ;  /* 0x0000000704047c20 */ /* 0x000fe20008400000 */
[----:B------:R-:W-:Y:S02]  /*b240*/  ULDC UR6, c[0x0][0x608] ;  /* 0x0001820000067ab9 */ /* 0x000fe40000000800 */
[--C-:B------:R-:W-:Y:S01]  /*b250*/  SHF.R.U64 R15, R12, UR6, R3.reuse ;  /* 0x000000060c0f7c19 */ /* 0x100fe20008001203 */
[----:B------:R1:W2:Y:S01]  /*b260*/  F2I.U32.TRUNC.NTZ R20, R4 ;  /* 0x0000000400147305 */ /* 0x0002a2000020f000 */
[----:B------:R-:W-:Y:S01]  /*b270*/  SHF.R.U32.HI R2, RZ, UR6, R3 ;  /* 0x00000006ff027c19 */ /* 0x000fe20008011603 */
[----:B------:R-:W-:-:S03]  /*b280*/  ULDC UR6, c[0x0][0x658] ;  /* 0x0001960000067ab9 */ /* 0x000fc60000000800 */
[--C-:B------:R-:W-:Y:S02]  /*b290*/  SHF.R.U64 R13, R15, UR6, R2.reuse ;  /* 0x000000060f0d7c19 */ /* 0x100fe40008001202 */
[----:B------:R-:W-:-:S03]  /*b2a0*/  SHF.R.U32.HI R19, RZ, UR6, R2 ;  /* 0x00000006ff137c19 */ /* 0x000fc60008011602 */
[----:B------:R-:W-:Y:S02]  /*b2b0*/  IMAD.MOV.U32 R2, RZ, RZ, R13 ;  /* 0x000000ffff027224 */ /* 0x000fe400078e000d */
[----:B------:R-:W-:Y:S01]  /*b2c0*/  IMAD.MOV.U32 R3, RZ, RZ, R19 ;  /* 0x000000ffff037224 */ /* 0x000fe200078e0013 */
[----:B-1----:R-:W-:Y:S06]  /*b2d0*/  @!P1 BRA `(.L_x_302) ;  /* 0x0000000000289947 */ /* 0x002fec0003800000 */
        /* <DEDUP_REMOVED lines=10> */
.L_x_302:
[----:B------:R-:W1:Y:S01]  /*b380*/  LDC R4, c[0x0][0x65c] ;  /* 0x00019700ff047b82 */ /* 0x000e620000000800 */
[----:B------:R-:W-:Y:S01]  /*b390*/  ULDC UR6, c[0x0][0x648] ;  /* 0x0001920000067ab9 */ /* 0x000fe20000000800 */
[----:B------:R-:W-:Y:S01]  /*b3a0*/  LOP3.LUT R15, R15, UR5, RZ, 0xc0, !PT ;  /* 0x000000050f0f7c12 */ /* 0x000fe2000f8ec0ff */
[----:B--2---:R-:W-:Y:S01]  /*b3b0*/  IMAD.MOV R20, RZ, RZ, -R20 ;  /* 0x000000ffff147224 */ /* 0x004fe200078e0a14 */
[----:B------:R-:W-:Y:S01]  /*b3c0*/  SHF.R.U64 R2, R2, UR6, R3 ;  /* 0x0000000602027c19 */ /* 0x000fe20008001203 */
[----:B------:R-:W-:Y:S01]  /*b3d0*/  ULDC UR6, c[0x0][0x638] ;  /* 0x00018e0000067ab9 */ /* 0x000fe20000000800 */
[----:B------:R-:W-:Y:S01]  /*b3e0*/  LOP3.LUT R12, R12, UR4, RZ, 0xc0, !PT ;  /* 0x000000040c0c7c12 */ /* 0x000fe2000f8ec0ff */
[----:B------:R-:W-:Y:S01]  /*b3f0*/  ULDC UR7, c[0x0][0x610] ;  /* 0x0001840000077ab9 */ /* 0x000fe20000000800 */
[----:B------:R-:W-:Y:S01]  /*b400*/  IMAD.MOV.U32 R3, RZ, RZ, 0x1 ;  /* 0x00000001ff037424 */ /* 0x000fe200078e00ff */
[----:B-1----:R-:W-:Y:S01]  /*b410*/  ISETP.NE.AND P1, PT, R4, 0x1, PT ;  /* 0x000000010400780c */ /* 0x002fe20003f25270 */
[----:B------:R-:W-:-:S02]  /*b420*/  IMAD.MOV R4, RZ, RZ, -R2 ;  /* 0x000000ffff047224 */ /* 0x000fc400078e0a02 */
[----:B------:R-:W-:Y:S02]  /*b430*/  IMAD R2, R2, UR13, R15 ;  /* 0x0000000d02027c24 */ /* 0x000fe4000f8e020f */
[----:B------:R-:W-:Y:S01]  /*b440*/  IMAD R13, R4, UR6, R13 ;  /* 0x00000006040d7c24 */ /* 0x000fe2000f8e020d */
[----:B------:R-:W-:-:S07]  /*b450*/  ULDC UR6, c[0x0][0x600] ;  /* 0x0001800000067ab9 */ /* 0x000fce0000000800 */
[----:B0-----:R-:W-:-:S04]  /*b460*/  @P1 IMAD R11, R14, R20, R9 ;  /* 0x000000140e0b1224 */ /* 0x001fc800078e0209 */
[----:B------:R-:W-:Y:S02]  /*b470*/  IMAD R11, R2, UR7, R11 ;  /* 0x00000007020b7c24 */ /* 0x000fe4000f8e020b */
[----:B------:R-:W-:-:S05]  /*b480*/  IMAD R2, R13, UR6, R12 ;  /* 0x000000060d027c24 */ /* 0x000fca000f8e020c */
[----:B------:R-:W-:Y:S02]  /*b490*/  SEL R22, R2, R11, !P1 ;  /* 0x0000000b02167207 */ /* 0x000fe40004800000 */
[----:B------:R-:W-:Y:S01]  /*b4a0*/  SEL R19, R11, R2, !P1 ;  /* 0x000000020b137207 */ /* 0x000fe20004800000 */
[----:B------:R-:W-:-:S07]  /*b4b0*/  IMAD.MOV.U32 R2, RZ, RZ, R10 ;  /* 0x000000ffff027224 */ /* 0x000fce00078e000a */
.L_x_300:
[----:B------:R-:W-:Y:S05]  /*b4c0*/  BSYNC B1 ;  /* 0x0000000000017941 */ /* 0x000fea0003800000 */
.L_x_299:
[----:B------:R-:W-:-:S13]  /*b4d0*/  LOP3.LUT P1, RZ, R3, 0xff, RZ, 0xc0, !PT ;  /* 0x000000ff03ff7812 */ /* 0x000fda000782c0ff */
[----:B------:R-:W-:Y:S05]  /*b4e0*/  @P1 BRA `(.L_x_303) ;  /* 0xfffffff400001947 */ /* 0x000fea000383ffff */
[----:B------:R-:W-:Y:S05]  /*b4f0*/  BSYNC B0 ;  /* 0x0000000000007941 */ /* 0x000fea0003800000 */
.L_x_291:
[----:B------:R-:W-:-:S03]  /*b500*/  UMOV UR6, 0xffffffff ;  /* 0xffffffff00067882 */ /* 0x000fc60000000000 */
[----:B------:R-:W-:Y:S05]  /*b510*/  BRA.DIV UR6, `(.L_x_304) ;  /* 0x00000006061c7947 */ /* 0x000fea000b800000 */
[----:B------:R-:W-:-:S13]  /*b520*/  ELECT P6, URZ, PT ;  /* 0x00000000003f782f */ /* 0x000fda00038c0000 */
.L_x_319:
[----:B------:R-:W-:Y:S04]  /*b530*/  BSSY B0, `(.L_x_305) ;  /* 0x0000022000007945 */ /* 0x000fe80003800000 */
[----:B------:R-:W-:Y:S05]  /*b540*/  @!P6 BRA `(.L_x_306) ;  /* 0x000000000080e947 */ /* 0x000fea0003800000 */
[----:B------:R-:W-:-:S04]  /*b550*/  LOP3.LUT R16, R16, 0x2, RZ, 0xfc, !PT ;  /* 0x0000000210107812 */ /* 0x000fc800078efcff */
[----:B------:R-:W-:-:S13]  /*b560*/  ISETP.NE.AND P0, PT, R16, 0x3, PT ;  /* 0x000000031000780c */ /* 0x000fda0003f05270 */
[----:B------:R-:W-:Y:S05]  /*b570*/  @!P0 BRA `(.L_x_307) ;  /* 0x0000000000048947 */ /* 0x000fea0003800000 */
[----:B------:R-:W-:Y:S01]  /*b580*/  BPT.TRAP 0x1 ;  /* 0x000000040000795c */ /* 0x000fe20000300000 */
.L_x_307:
[----:B------:R-:W0:Y:S01]  /*b590*/  S2R R3, SR_CgaCtaId ;  /* 0x0000000000037919 */ /* 0x000e220000008800 */
[----:B------:R-:W-:Y:S02]  /*b5a0*/  MOV R2, 0x400 ;  /* 0x0000040000027802 */ /* 0x000fe40000000f00 */
[----:B------:R-:W-:Y:S02]  /*b5b0*/  SHF.L.U32 R4, R0, 0x1f, RZ ;  /* 0x0000001f00047819 */ /* 0x000fe400000006ff */
[----:B0-----:R-:W-:-:S05]  /*b5c0*/  LEA R2, R3, R2, 0x18 ;  /* 0x0000000203027211 */ /* 0x001fca00078ec0ff */
[----:B------:R-:W-:-:S04]  /*b5d0*/  VIADD R2, R2, 0x18 ;  /* 0x0000001802027836 */ /* 0x000fc80000000000 */
[C---:B------:R-:W-:Y:S02]  /*b5e0*/  IMAD R9, R7.reuse, 0x8, R2 ;  /* 0x0000000807097824 */ /* 0x040fe400078e0202 */
[----:B------:R-:W-:Y:S02]  /*b5f0*/  VIADD R7, R7, 0x1 ;  /* 0x0000000107077836 */ /* 0x000fe40000000000 */
[----:B------:R-:W0:Y:S03]  /*b600*/  SYNCS.PHASECHK.TRANS64.TRYWAIT P0, [R9+URZ], R4 ;  /* 0x00000004090075a7 */ /* 0x000e26000800017f */
[----:B------:R-:W-:-:S04]  /*b610*/  ISETP.NE.AND P1, PT, R7, 0x3, PT ;  /* 0x000000030700780c */ /* 0x000fc80003f25270 */
[----:B------:R-:W-:Y:S02]  /*b620*/  SEL R3, RZ, 0x1, P1 ;  /* 0x00000001ff037807 */ /* 0x000fe40000800000 */
[----:B------:R-:W-:Y:S02]  /*b630*/  SEL R7, R7, RZ, P1 ;  /* 0x000000ff07077207 */ /* 0x000fe40000800000 */
[----:B------:R-:W-:-:S03]  /*b640*/  LOP3.LUT R11, R0, R3, RZ, 0x3c, !PT ;  /* 0x00000003000b7212 */ /* 0x000fc600078e3cff */
[----:B------:R-:W-:Y:S01]  /*b650*/  IMAD R6, R7, 0x8, R2 ;  /* 0x0000000807067824 */ /* 0x000fe200078e0202 */
[----:B------:R-:W-:Y:S01]  /*b660*/  SHF.L.U32 R5, R11, 0x1f, RZ ;  /* 0x0000001f0b057819 */ /* 0x000fe200000006ff */
[----:B0-----:R-:W-:Y:S06]  /*b670*/  @!P0 BRA `(.L_x_308) ;  /* 0x0000000000e48947 */ /* 0x001fec0003800000 */
.L_x_320:
[----:B------:R-:W1:Y:S01]  /*b680*/  SYNCS.PHASECHK.TRANS64.TRYWAIT P0, [R6+URZ], R5 ;  /* 0x00000005060075a7 */ /* 0x000e62000800017f */
[----:B------:R-:W-:-:S05]  /*b690*/  VIADD R0, R7, 0x1 ;  /* 0x0000000107007836 */ /* 0x000fca0000000000 */
[----:B------:R-:W-:-:S04]  /*b6a0*/  ISETP.NE.AND P1, PT, R0, 0x3, PT ;  /* 0x000000030000780c */ /* 0x000fc80003f25270 */
[----:B0-----:R-:W-:Y:S02]  /*b6b0*/  SEL R4, RZ, 0x1, P1 ;  /* 0x00000001ff047807 */ /* 0x001fe40000800000 */
[----:B------:R-:W-:Y:S02]  /*b6c0*/  SEL R3, R0, RZ, P1 ;  /* 0x000000ff00037207 */ /* 0x000fe40000800000 */
[----:B------:R-:W-:Y:S01]  /*b6d0*/  LOP3.LUT R0, R11, R4, RZ, 0x3c, !PT ;  /* 0x000000040b007212 */ /* 0x000fe200078e3cff */
[----:B-1----:R-:W-:Y:S06]  /*b6e0*/  @!P0 BRA `(.L_x_309) ;  /* 0x0000000000dc8947 */ /* 0x002fec0003800000 */
.L_x_321:
[----:B------:R-:W-:Y:S01]  /*b6f0*/  IMAD R3, R3, 0x8, R2 ;  /* 0x0000000803037824 */ /* 0x000fe200078e0202 */
[----:B------:R-:W-:-:S07]  /*b700*/  SHF.L.U32 R0, R0, 0x1f, RZ ;  /* 0x0000001f00007819 */ /* 0x000fce00000006ff */
.L_x_310:
[----:B-1----:R1:W2:Y:S02]  /*b710*/  SYNCS.PHASECHK.TRANS64.TRYWAIT P0, [R3+URZ], R0 ;  /* 0x00000000030075a7 */ /* 0x0022a4000800017f */
[----:B--2---:R-:W-:Y:S05]  /*b720*/  @!P0 NANOSLEEP.SYNCS 0x989680 ;  /* 0x009896800000895d */ /* 0x004fea0003900000 */
[----:B------:R-:W2:Y:S02]  /*b730*/  @!P0 SYNCS.PHASECHK.TRANS64 P0, [R3+URZ], R0 ;  /* 0x00000000030085a7 */ /* 0x000ea4000800007f */
[----:B--2---:R-:W-:Y:S05]  /*b740*/  @!P0 BRA `(.L_x_310) ;  /* 0xfffffffc00f08947 */ /* 0x004fea000383ffff */
.L_x_306:
[----:B------:R-:W-:Y:S05]  /*b750*/  BSYNC B0 ;  /* 0x0000000000007941 */ /* 0x000fea0003800000 */
.L_x_305:
[----:B------:R-:W-:Y:S05]  /*b760*/  EXIT ;  /* 0x000000000000794d */ /* 0x000fea0003800000 */
.L_x_15:
[----:B-1----:R1:W2:Y:S02]  /*b770*/  SYNCS.PHASECHK.TRANS64.TRYWAIT P0, [R159+URZ], R0 ;  /* 0x000000009f0075a7 */ /* 0x0022a4000800017f */
[----:B--2---:R-:W-:Y:S05]  /*b780*/  @!P0 NANOSLEEP.SYNCS 0x989680 ;  /* 0x009896800000895d */ /* 0x004fea0003900000 */
[----:B------:R-:W2:Y:S02]  /*b790*/  @!P0 SYNCS.PHASECHK.TRANS64 P0, [R159+URZ], R0 ;  /* 0x000000009f0085a7 */ /* 0x000ea4000800007f */
[----:B--2---:R-:W-:Y:S05]  /*b7a0*/  @!P0 BRA `(.L_x_15) ;  /* 0xfffffffc00f08947 */ /* 0x004fea000383ffff */
[----:B------:R-:W-:Y:S05]  /*b7b0*/  BRA `(.L_x_311) ;  /* 0xffffff5c00287947 */ /* 0x000fea000383ffff */
.L_x_20:
[----:B--2---:R2:W3:Y:S02]  /*b7c0*/  SYNCS.PHASECHK.TRANS64.TRYWAIT P1, [R3+URZ], R0 ;  /* 0x00000000030075a7 */ /* 0x0044e4000802017f */
[----:B---3--:R-:W-:Y:S05]  /*b7d0*/  @!P1 NANOSLEEP.SYNCS 0x989680 ;  /* 0x009896800000995d */ /* 0x008fea0003900000 */
[----:B------:R-:W3:Y:S02]  /*b7e0*/  @!P1 SYNCS.PHASECHK.TRANS64 P1, [R3+URZ], R0 ;  /* 0x00000000030095a7 */ /* 0x000ee4000802007f */
[----:B---3--:R-:W-:Y:S05]  /*b7f0*/  @!P1 BRA `(.L_x_20) ;  /* 0xfffffffc00f09947 */ /* 0x008fea000383ffff */
[----:B------:R-:W-:Y:S05]  /*b800*/  BRA `(.L_x_19) ;  /* 0xffffff5c00947947 */ /* 0x000fea000383ffff */
.L_x_25:
[----:B--2---:R-:W-:-:S04]  /*b810*/  IMAD.U32 R4, RZ, RZ, UR8 ;  /* 0x00000008ff047e24 */ /* 0x004fc8000f8e00ff */
[----:B------:R2:W3:Y:S03]  /*b820*/  SYNCS.PHASECHK.TRANS64.TRYWAIT P1, [R4+URZ], R3 ;  /* 0x00000003040075a7 */ /* 0x0004e6000802017f */
[----:B---3--:R-:W-:Y:S05]  /*b830*/  @!P1 NANOSLEEP.SYNCS 0x989680 ;  /* 0x009896800000995d */ /* 0x008fea0003900000 */
[----:B------:R-:W3:Y:S02]  /*b840*/  @!P1 SYNCS.PHASECHK.TRANS64 P1, [R4+URZ], R3 ;  /* 0x00000003040095a7 */ /* 0x000ee4000802007f */
[----:B---3--:R-:W-:Y:S05]  /*b850*/  @!P1 BRA `(.L_x_25) ;  /* 0xfffffffc00ec9947 */ /* 0x008fea000383ffff */
[----:B------:R-:W-:Y:S05]  /*b860*/  BRA `(.L_x_24) ;  /* 0xffffff6000f07947 */ /* 0x000fea000383ffff */
.L_x_31:
[----:B-1----:R1:W2:Y:S02]  /*b870*/  SYNCS.PHASECHK.TRANS64.TRYWAIT P0, [R159+URZ+0x10], R0 ;  /* 0x000010009f0075a7 */ /* 0x0022a4000800017f */
[----:B--2---:R-:W-:Y:S05]  /*b880*/  @!P0 NANOSLEEP.SYNCS 0x989680 ;  /* 0x009896800000895d */ /* 0x004fea0003900000 */
[----:B------:R-:W2:Y:S02]  /*b890*/  @!P0 SYNCS.PHASECHK.TRANS64 P0, [R159+URZ+0x10], R0 ;  /* 0x000010009f0085a7 */ /* 0x000ea4000800007f */
[----:B--2---:R-:W-:Y:S05]  /*b8a0*/  @!P0 BRA `(.L_x_31) ;  /* 0xfffffffc00f08947 */ /* 0x004fea000383ffff */
[----:B------:R-:W-:Y:S05]  /*b8b0*/  BRA `(.L_x_312) ;  /* 0xffffff6800b47947 */ /* 0x000fea000383ffff */
.L_x_292:
[----:B------:R-:W-:Y:S01]  /*b8c0*/  BSSY B1, `(.L_x_313) ;  /* 0x0000006000017945 */ /* 0x000fe20003800000 */
[----:B------:R-:W-:-:S07]  /*b8d0*/  IMAD.MOV.U32 R15, RZ, RZ, -0x1 ;  /* 0xffffffffff0f7424 */ /* 0x000fce00078e00ff */
[----:B-----5:R-:W-:Y:S05]  /*b8e0*/  WARPSYNC.COLLECTIVE R15, `(.L_x_314) ;  /* 0x000000000f0c7348 */ /* 0x020fea0003c00000 */
[----:B------:R-:W-:Y:S02]  /*b8f0*/  ELECT P6, UR62, PT ;  /* 0x00000000003e782f */ /* 0x000fe400038c0000 */
[----:B------:R-:W-:Y:S01]  /*b900*/  MOV R14, UR62 ;  /* 0x0000003e000e7c02 */ /* 0x000fe20008000f00 */
[----:B-----5:R-:W-:Y:S10]  /*b910*/  ENDCOLLECTIVE ;  /* 0x000000000000791b */ /* 0x020ff40003800000 */
.L_x_314:
[----:B------:R-:W-:Y:S05]  /*b920*/  BSYNC B1 ;  /* 0x0000000000017941 */ /* 0x000fea0003800000 */
.L_x_313:
[----:B------:R-:W-:Y:S05]  /*b930*/  BRA `(.L_x_315) ;  /* 0xffffffec00f87947 */ /* 0x000fea000383ffff */
.L_x_295:
[----:B0-----:R0:W1:Y:S02]  /*b940*/  SYNCS.PHASECHK.TRANS64.TRYWAIT P1, [R10+URZ+0x18], R5 ;  /* 0x000018050a0075a7 */ /* 0x001064000802017f */
[----:B-1----:R-:W-:Y:S05]  /*b950*/  @!P1 NANOSLEEP.SYNCS 0x989680 ;  /* 0x009896800000995d */ /* 0x002fea0003900000 */
[----:B------:R-:W1:Y:S02]  /*b960*/  @!P1 SYNCS.PHASECHK.TRANS64 P1, [R10+URZ+0x18], R5 ;  /* 0x000018050a0095a7 */ /* 0x000e64000802007f */
[----:B-1----:R-:W-:Y:S05]  /*b970*/  @!P1 BRA `(.L_x_295) ;  /* 0xfffffffc00f09947 */ /* 0x002fea000383ffff */
[----:B------:R-:W-:Y:S05]  /*b980*/  BRA `(.L_x_316) ;  /* 0xfffffff0002c7947 */ /* 0x000fea000383ffff */
.L_x_304:
[----:B------:R-:W-:Y:S01]  /*b990*/  BSSY B0, `(.L_x_317) ;  /* 0x0000006000007945 */ /* 0x000fe20003800000 */
[----:B------:R-:W-:-:S07]  /*b9a0*/  IMAD.MOV.U32 R15, RZ, RZ, -0x1 ;  /* 0xffffffffff0f7424 */ /* 0x000fce00078e00ff */
[----:B-----5:R-:W-:Y:S05]  /*b9b0*/  WARPSYNC.COLLECTIVE R15, `(.L_x_318) ;  /* 0x000000000f0c7348 */ /* 0x020fea0003c00000 */
[----:B------:R-:W-:Y:S02]  /*b9c0*/  ELECT P6, UR62, PT ;  /* 0x00000000003e782f */ /* 0x000fe400038c0000 */
[----:B------:R-:W-:Y:S01]  /*b9d0*/  MOV R14, UR62 ;  /* 0x0000003e000e7c02 */ /* 0x000fe20008000f00 */
[----:B-----5:R-:W-:Y:S10]  /*b9e0*/  ENDCOLLECTIVE ;  /* 0x000000000000791b */ /* 0x020ff40003800000 */
.L_x_318:
[----:B------:R-:W-:Y:S05]  /*b9f0*/  BSYNC B0 ;  /* 0x0000000000007941 */ /* 0x000fea0003800000 */
.L_x_317:
[----:B------:R-:W-:Y:S05]  /*ba00*/  BRA `(.L_x_319) ;  /* 0xfffffff800c87947 */ /* 0x000fea000383ffff */
.L_x_308:
[----:B0-----:R0:W1:Y:S02]  /*ba10*/  SYNCS.PHASECHK.TRANS64.TRYWAIT P0, [R9+URZ], R4 ;  /* 0x00000004090075a7 */ /* 0x001064000800017f */
[----:B-1----:R-:W-:Y:S05]  /*ba20*/  @!P0 NANOSLEEP.SYNCS 0x989680 ;  /* 0x009896800000895d */ /* 0x002fea0003900000 */
[----:B------:R-:W1:Y:S02]  /*ba30*/  @!P0 SYNCS.PHASECHK.TRANS64 P0, [R9+URZ], R4 ;  /* 0x00000004090085a7 */ /* 0x000e64000800007f */
[----:B-1----:R-:W-:Y:S05]  /*ba40*/  @!P0 BRA `(.L_x_308) ;  /* 0xfffffffc00f08947 */ /* 0x002fea000383ffff */
[----:B------:R-:W-:Y:S05]  /*ba50*/  BRA `(.L_x_320) ;  /* 0xfffffffc00087947 */ /* 0x000fea000383ffff */
.L_x_309:
[----:B0-----:R0:W1:Y:S02]  /*ba60*/  SYNCS.PHASECHK.TRANS64.TRYWAIT P0, [R6+URZ], R5 ;  /* 0x00000005060075a7 */ /* 0x001064000800017f */
[----:B-1----:R-:W-:Y:S05]  /*ba70*/  @!P0 NANOSLEEP.SYNCS 0x989680 ;  /* 0x009896800000895d */ /* 0x002fea0003900000 */
[----:B------:R-:W1:Y:S02]  /*ba80*/  @!P0 SYNCS.PHASECHK.TRANS64 P0, [R6+URZ], R5 ;  /* 0x00000005060085a7 */ /* 0x000e64000800007f */
[----:B-1----:R-:W-:Y:S05]  /*ba90*/  @!P0 BRA `(.L_x_309) ;  /* 0xfffffffc00f08947 */ /* 0x002fea000383ffff */
[----:B------:R-:W-:Y:S05]  /*baa0*/  BRA `(.L_x_321) ;  /* 0xfffffffc00107947 */ /* 0x000fea000383ffff */
.L_x_322:
[----:B------:R-:W-:-:S00]  /*bab0*/  BRA `(.L_x_322) ;  /* 0xfffffffc00fc7947 */ /* 0x000fc0000383ffff */
[----:B------:R-:W-:-:S00]  /*bac0*/  NOP ;  /* 0x0000000000007918 */ /* 0x000fc00000000000 */
        /* <DEDUP_REMOVED lines=11> */
.L_x_323:


//--------------------- .nv.global.init           --------------------------
	.section	.nv.global.init,"aw",@progbits
.nv.global.init:
	.type		$str$22,@object
	.size		$str$22,($str$23 - $str$22)
$str$22:
        /*0000*/ 	.byte	0x6b, 0x5f, 0x74, 0x69, 0x6c, 0x65, 0x5f, 0x63, 0x6f, 0x75, 0x6e, 0x74, 0x20, 0x3e, 0x3d, 0x20
        /*0010*/ 	.byte	0x31, 0x00
	.type		$str$23,@object
	.size		$str$23,(__unnamed_1 - $str$23)
$str$23:
        /*0012*/ 	.byte	0x2f, 0x74, 0x6d, 0x70, 0x2f, 0x63, 0x75, 0x74, 0x6c, 0x61, 0x73, 0x73, 0x5f, 0x73, 0x77, 0x65
        /*0022*/ 	.byte	0x65, 0x70, 0x5f, 0x73, 0x72, 0x63, 0x2f, 0x69, 0x6e, 0x63, 0x6c, 0x75, 0x64, 0x65, 0x2f, 0x63
        /*0032*/ 	.byte	0x75, 0x74, 0x6c, 0x61, 0x73, 0x73, 0x2f, 0x67, 0x65, 0x6d, 0x6d, 0x2f, 0x63, 0x6f, 0x6c, 0x6c
        /*0042*/ 	.byte	0x65, 0x63, 0x74, 0x69, 0x76, 0x65, 0x2f, 0x73, 0x6d, 0x39, 0x30, 0x5f, 0x6d, 0x6d, 0x61, 0x5f
        /*0052*/ 	.byte	0x74, 0x6d, 0x61, 0x5f, 0x67, 0x6d, 0x6d, 0x61, 0x5f, 0x73, 0x73, 0x5f, 0x77, 0x61, 0x72, 0x70
        /*0062*/ 	.byte	0x73, 0x70, 0x65, 0x63, 0x69, 0x61, 0x6c, 0x69, 0x7a, 0x65, 0x64, 0x2e, 0x68, 0x70, 0x70, 0x00
	.type		__unnamed_1,@object
	.size		__unnamed_1,(.L_0 - __unnamed_1)
__unnamed_1:
        /*0072*/ 	.byte	0x76, 0x6f, 0x69, 0x64, 0x20, 0x63, 0x75, 0x74, 0x6c, 0x61, 0x73, 0x73, 0x3a, 0x3a, 0x67, 0x65
        /* <DEDUP_REMOVED lines=179> */
        /*0bb2*/ 	.byte	0x64, 0x65, 0x6e, 0x74, 0x69, 0x74, 0x79, 0x5d, 0x00
.L_0:


//--------------------- .nv.shared._ZN7cutlass13device_kernelINS_4gemm6kernel13GemmUniversalIN4cute5tupleIJiiiiEEENS1_10collective13CollectiveMmaINS1_34MainloopSm90TmaGmmaWarpSpecializedILi3ENS5_IJNS4_1CILi1EEESB_SB_EEENS1_32KernelTmaWarpSpecializedPingpongEEENS5_IJNSA_ILi64EEENSA_ILi256EEENSA_ILi128EEEEEENS_6half_tENS5_IJlSB_lEEESJ_SK_NS4_8TiledMMAINS4_8MMA_AtomIJNS4_4SM904GMMA26MMA_64x256x16_F32F16F16_SSILNSO_5MajorE0ELSQ_0ELNSO_7ScaleInE1ELSR_1EEEEEENS4_6LayoutISC_NS5_IJNSA_ILi0EEESV_SV_EEEEENS5_IJNS4_10UnderscoreESY_SY_EEEEENS4_13SM90_TMA_LOADENS4_14ComposedLayoutINS4_7SwizzleILi3ELi4ELi3EEENS4_18smem_ptr_flag_bitsILi16EEENSU_INS5_IJNSA_ILi8EEESF_EEENS5_IJSF_SB_EEEEEEEvNS4_8identityES11_S1B_vS1C_EENS_8epilogue10collective6detail29Sm90TmaWarpSpecializedAdapterINS1F_15DefaultEpilogueISJ_SK_SK_NS1E_6thread17LinearCombinationISJ_Li1EffLNS1J_9ScaleType4KindE0ELNS_15FloatRoundStyleE2ESJ_EENS1_15EpilogueDefaultEEEEEvvEEEEvNT_6ParamsE --------------------------
	.section	.nv.shared._ZN7cutlass13device_kernelINS_4gemm6kernel13GemmUniversalIN4cute5tupleIJiiiiEEENS1_10collective13CollectiveMmaINS1_34MainloopSm90TmaGmmaWarpSpecializedILi3ENS5_IJNS4_1CILi1EEESB_SB_EEENS1_32KernelTmaWarpSpecializedPingpongEEENS5_IJNSA_ILi64EEENSA_ILi256EEENSA_ILi128EEEEEENS_6half_tENS5_IJlSB_lEEESJ_SK_NS4_8TiledMMAINS4_8MMA_AtomIJNS4_4SM904GMMA26MMA_64x256x16_F32F16F16_SSILNSO_5MajorE0ELSQ_0ELNSO_7ScaleInE1ELSR_1EEEEEENS4_6LayoutISC_NS5_IJNSA_ILi0EEESV_SV_EEEEENS5_IJNS4_10UnderscoreESY_SY_EEEEENS4_13SM90_TMA_LOADENS4_14ComposedLayoutINS4_7SwizzleILi3ELi4ELi3EEENS4_18smem_ptr_flag_bitsILi16EEENSU_INS5_IJNSA_ILi8EEESF_EEENS5_IJSF_SB_EEEEEEEvNS4_8identityES11_S1B_vS1C_EENS_8epilogue10collective6detail29Sm90TmaWarpSpecializedAdapterINS1F_15DefaultEpilogueISJ_SK_SK_NS1E_6thread17LinearCombinationISJ_Li1EffLNS1J_9ScaleType4KindE0ELNS_15FloatRoundStyleE2ESJ_EENS1_15EpilogueDefaultEEEEEvvEEEEvNT_6ParamsE,"aw",@nobits
	.sectionflags	@""
	.align	16
	.zero		1024


//--------------------- .nv.shared.reserved.0     --------------------------
	.section	.nv.shared.reserved.0,"aw",@nobits
	.weak		__nv_reservedSMEM_offset_0_alias
	.size		__nv_reservedSMEM_offset_0_alias, 0, 0
	.other		__nv_reservedSMEM_offset_0_alias,@"STO_CUDA_RESERVED_SHARED STV_DEFAULT"
__nv_reservedSMEM_offset_0_alias:
	.zero		0


//--------------------- .nv.global                --------------------------
	.section	.nv.global,"aw",@nobits
.nv.global:
	.type		_ZN40_INTERNAL_a3714fd2_4_k_cu_32f29112_277434cute1_E,@object
	.size		_ZN40_INTERNAL_a3714fd2_4_k_cu_32f29112_277434cute1_E,(_ZN40_INTERNAL_a3714fd2_4_k_cu_32f29112_277434cuda3std3__45__cpo6cbeginE - _ZN40_INTERNAL_a3714fd2_4_k_cu_32f29112_277434cute1_E)
_ZN40_INTERNAL_a3714fd2_4_k_cu_32f29112_277434cute1_E:
	.zero		1
	.type		_ZN40_INTERNAL_a3714fd2_4_k_cu_32f29112_277434cuda3std3__45__cpo6cbeginE,@object
	.size		_ZN40_INTERNAL_a3714fd2_4_k_cu_32f29112_277434cuda3std3__45__cpo6cbeginE,(_ZN40_INTERNAL_a3714fd2_4_k_cu_32f29112_277434cuda3std3__48in_placeE - _ZN40_INTERNAL_a3714fd2_4_k_cu_32f29112_277434cuda3std3__45__cpo6cbeginE)
_ZN40_INTERNAL_a3714fd2_4_k_cu_32f29112_277434cuda3std3__45__cpo6cbeginE:
	.zero		1
	.type		_ZN40_INTERNAL_a3714fd2_4_k_cu_32f29112_277434cuda3std3__48in_placeE,@object
	.size		_ZN40_INTERNAL_a3714fd2_4_k_cu_32f29112_277434cuda3std3__48in_placeE,(_ZN40_INTERNAL_a3714fd2_4_k_cu_32f29112_277434cuda3std6ranges3__45__cpo9iter_moveE - _ZN40_INTERNAL_a3714fd2_4_k_cu_32f29112_277434cuda3std3__48in_placeE)
_ZN40_INTERNAL_a3714fd2_4_k_cu_32f29112_277434cuda3std3__48in_placeE:
	.zero		1
	.type		_ZN40_INTERNAL_a3714fd2_4_k_cu_32f29112_277434cuda3std6ranges3__45__cpo9iter_moveE,@object
	.size		_ZN40_INTERNAL_a3714fd2_4_k_cu_32f29112_277434cuda3std6ranges3__45__cpo9iter_moveE,(_ZN40_INTERNAL_a3714fd2_4_k_cu_32f29112_277434cuda3std3__45__cpo5beginE - _ZN40_INTERNAL_a3714fd2_4_k_cu_32f29112_277434cuda3std6ranges3__45__cpo9iter_moveE)
_ZN40_INTERNAL_a3714fd2_4_k_cu_32f29112_277434cuda3std6ranges3__45__cpo9iter_moveE:
	.zero		1
	.type		_ZN40_INTERNAL_a3714fd2_4_k_cu_32f29112_277434cuda3std3__45__cpo5beginE,@object
	.size		_ZN40_INTERNAL_a3714fd2_4_k_cu_32f29112_277434cuda3std3__45__cpo5beginE,(_ZN40_INTERNAL_a3714fd2_4_k_cu_32f29112_277434cuda3std3__442_GLOBAL__N__a3714fd2_4_k_cu_32f29112_277436ignoreE - _ZN40_INTERNAL_a3714fd2_4_k_cu_32f29112_277434cuda3std3__45__cpo5beginE)
_ZN40_INTERNAL_a3714fd2_4_k_cu_32f29112_277434cuda3std3__45__cpo5beginE:
	.zero		1
	.type		_ZN40_INTERNAL_a3714fd2_4_k_cu_32f29112_277434cuda3std3__442_GLOBAL__N__a3714fd2_4_k_cu_32f29112_277436ignoreE,@object
	.size		_ZN40_INTERNAL_a3714fd2_4_k_cu_32f29112_277434cuda3std3__442_GLOBAL__N__a3714fd2_4_k_cu_32f29112_277436ignoreE,(_ZN40_INTERNAL_a3714fd2_4_k_cu_32f29112_277434cute7productE - _ZN40_INTERNAL_a3714fd2_4_k_cu_32f29112_277434cuda3std3__442_GLOBAL__N__a3714fd2_4_k_cu_32f29112_277436ignoreE)
_ZN40_INTERNAL_a3714fd2_4_k_cu_32f29112_277434cuda3std3__442_GLOBAL__N__a3714fd2_4_k_cu_32f29112_277436ignoreE:
	.zero		1
	.type		_ZN40_INTERNAL_a3714fd2_4_k_cu_32f29112_277434cute7productE,@object
	.size		_ZN40_INTERNAL_a3714fd2_4_k_cu_32f29112_277434cute7productE,(_ZN40_INTERNAL_a3714fd2_4_k_cu_32f29112_277434cuda3std3__45__cpo3endE - _ZN40_INTERNAL_a3714fd2_4_k_cu_32f29112_277434cute7productE)
_ZN40_INTERNAL_a3714fd2_4_k_cu_32f29112_277434cute7productE:
	.zero		1
	.type		_ZN40_INTERNAL_a3714fd2_4_k_cu_32f29112_277434cuda3std3__45__cpo3endE,@object
	.size		_ZN40_INTERNAL_a3714fd2_4_k_cu_32f29112_277434cuda3std3__45__cpo3endE,(_ZN40_INTERNAL_a3714fd2_4_k_cu_32f29112_277434cuda3std3__419piecewise_constructE - _ZN40_INTERNAL_a3714fd2_4_k_cu_32f29112_277434cuda3std3__45__cpo3endE)
_ZN40_INTERNAL_a3714fd2_4_k_cu_32f29112_277434cuda3std3__45__cpo3endE:
	.zero		1
	.type		_ZN40_INTERNAL_a3714fd2_4_k_cu_32f29112_277434cuda3std3__419piecewise_constructE,@object
	.size		_ZN40_INTERNAL_a3714fd2_4_k_cu_32f29112_277434cuda3std3__419piecewise_constructE,(_ZN40_INTERNAL_a3714fd2_4_k_cu_32f29112_277434cuda3std3__45__cpo4cendE - _ZN40_INTERNAL_a3714fd2_4_k_cu_32f29112_277434cuda3std3__419piecewise_constructE)
_ZN40_INTERNAL_a3714fd2_4_k_cu_32f29112_277434cuda3std3__419piecewise_constructE:
	.zero		1
	.type		_ZN40_INTERNAL_a3714fd2_4_k_cu_32f29112_277434cuda3std3__45__cpo4cendE,@object
	.size		_ZN40_INTERNAL_a3714fd2_4_k_cu_32f29112_277434cuda3std3__45__cpo4cendE,(_ZN40_INTERNAL_a3714fd2_4_k_cu_32f29112_277434cuda3std6ranges3__45__cpo4swapE - _ZN40_INTERNAL_a3714fd2_4_k_cu_32f29112_277434cuda3std3__45__cpo4cendE)
_ZN40_INTERNAL_a3714fd2_4_k_cu_32f29112_277434cuda3std3__45__cpo4cendE:
	.zero		1
	.type		_ZN40_INTERNAL_a3714fd2_4_k_cu_32f29112_277434cuda3std6ranges3__45__cpo4swapE,@object
	.size		_ZN40_INTERNAL_a3714fd2_4_k_cu_32f29112_277434cuda3std6ranges3__45__cpo4swapE,(.L_8 - _ZN40_INTERNAL_a3714fd2_4_k_cu_32f29112_277434cuda3std6ranges3__45__cpo4swapE)
_ZN40_INTERNAL_a3714fd2_4_k_cu_32f29112_277434cuda3std6ranges3__45__cpo4swapE:
	.zero		1
.L_8:


//--------------------- .nv.constant0._ZN7cutlass13device_kernelINS_4gemm6kernel13GemmUniversalIN4cute5tupleIJiiiiEEENS1_10collective13CollectiveMmaINS1_34MainloopSm90TmaGmmaWarpSpecializedILi3ENS5_IJNS4_1CILi1EEESB_SB_EEENS1_32KernelTmaWarpSpecializedPingpongEEENS5_IJNSA_ILi64EEENSA_ILi256EEENSA_ILi128EEEEEENS_6half_tENS5_IJlSB_lEEESJ_SK_NS4_8TiledMMAINS4_8MMA_AtomIJNS4_4SM904GMMA26MMA_64x256x16_F32F16F16_SSILNSO_5MajorE0ELSQ_0ELNSO_7ScaleInE1ELSR_1EEEEEENS4_6LayoutISC_NS5_IJNSA_ILi0EEESV_SV_EEEEENS5_IJNS4_10UnderscoreESY_SY_EEEEENS4_13SM90_TMA_LOADENS4_14ComposedLayoutINS4_7SwizzleILi3ELi4ELi3EEENS4_18smem_ptr_flag_bitsILi16EEENSU_INS5_IJNSA_ILi8EEESF_EEENS5_IJSF_SB_EEEEEEEvNS4_8identityES11_S1B_vS1C_EENS_8epilogue10collective6detail29Sm90TmaWarpSpecializedAdapterINS1F_15DefaultEpilogueISJ_SK_SK_NS1E_6thread17LinearCombinationISJ_Li1EffLNS1J_9ScaleType4KindE0ELNS_15FloatRoundStyleE2ESJ_EENS1_15EpilogueDefaultEEEEEvvEEEEvNT_6ParamsE --------------------------
	.section	.nv.constant0._ZN7cutlass13device_kernelINS_4gemm6kernel13GemmUniversalIN4cute5tupleIJiiiiEEENS1_10collective13CollectiveMmaINS1_34MainloopSm90TmaGmmaWarpSpecializedILi3ENS5_IJNS4_1CILi1EEESB_SB_EEENS1_32KernelTmaWarpSpecializedPingpongEEENS5_IJNSA_ILi64EEENSA_ILi256EEENSA_ILi128EEEEEENS_6half_tENS5_IJlSB_lEEESJ_SK_NS4_8TiledMMAINS4_8MMA_AtomIJNS4_4SM904GMMA26MMA_64x256x16_F32F16F16_SSILNSO_5MajorE0ELSQ_0ELNSO_7ScaleInE1ELSR_1EEEEEENS4_6LayoutISC_NS5_IJNSA_ILi0EEESV_SV_EEEEENS5_IJNS4_10UnderscoreESY_SY_EEEEENS4_13SM90_TMA_LOADENS4_14ComposedLayoutINS4_7SwizzleILi3ELi4ELi3EEENS4_18smem_ptr_flag_bitsILi16EEENSU_INS5_IJNSA_ILi8EEESF_EEENS5_IJSF_SB_EEEEEEEvNS4_8identityES11_S1B_vS1C_EENS_8epilogue10collective6detail29Sm90TmaWarpSpecializedAdapterINS1F_15DefaultEpilogueISJ_SK_SK_NS1E_6thread17LinearCombinationISJ_Li1EffLNS1J_9ScaleType4KindE0ELNS_15FloatRoundStyleE2ESJ_EENS1_15EpilogueDefaultEEEEEvvEEEEvNT_6ParamsE,"a",@progbits
	.sectionflags	@""
	.align	4
.nv.constant0._ZN7cutlass13device_kernelINS_4gemm6kernel13GemmUniversalIN4cute5tupleIJiiiiEEENS1_10collective13CollectiveMmaINS1_34MainloopSm90TmaGmmaWarpSpecializedILi3ENS5_IJNS4_1CILi1EEESB_SB_EEENS1_32KernelTmaWarpSpecializedPingpongEEENS5_IJNSA_ILi64EEENSA_ILi256EEENSA_ILi128EEEEEENS_6half_tENS5_IJlSB_lEEESJ_SK_NS4_8TiledMMAINS4_8MMA_AtomIJNS4_4SM904GMMA26MMA_64x256x16_F32F16F16_SSILNSO_5MajorE0ELSQ_0ELNSO_7ScaleInE1ELSR_1EEEEEENS4_6LayoutISC_NS5_IJNSA_ILi0EEESV_SV_EEEEENS5_IJNS4_10UnderscoreESY_SY_EEEEENS4_13SM90_TMA_LOADENS4_14ComposedLayoutINS4_7SwizzleILi3ELi4ELi3EEENS4_18smem_ptr_flag_bitsILi16EEENSU_INS5_IJNSA_ILi8EEESF_EEENS5_IJSF_SB_EEEEEEEvNS4_8identityES11_S1B_vS1C_EENS_8epilogue10collective6detail29Sm90TmaWarpSpecializedAdapterINS1F_15DefaultEpilogueISJ_SK_SK_NS1E_6thread17LinearCombinationISJ_Li1EffLNS1J_9ScaleType4KindE0ELNS_15FloatRoundStyleE2ESJ_EENS1_15EpilogueDefaultEEEEEvvEEEEvNT_6ParamsE:
	.zero		1664


//--------------------- SYMBOLS --------------------------

	.type		.nv.reservedSmem.offset0,@object
	.size		.nv.reservedSmem.offset0,0x4
	.type		__assertfail,@function
